//
// Generated by NVIDIA NVVM Compiler
//
// Compiler Build ID: CL-36424714
// Cuda compilation tools, release 13.0, V13.0.88
// Based on NVVM 20.0.0
//

.version 9.0
.target sm_100
.address_size 64

	// .globl	_Z8Sgemv_v0PfS_S_ii

.visible .entry _Z8Sgemv_v0PfS_S_ii(
	.param .u64 .ptr .align 1 _Z8Sgemv_v0PfS_S_ii_param_0,
	.param .u64 .ptr .align 1 _Z8Sgemv_v0PfS_S_ii_param_1,
	.param .u64 .ptr .align 1 _Z8Sgemv_v0PfS_S_ii_param_2,
	.param .u32 _Z8Sgemv_v0PfS_S_ii_param_3,
	.param .u32 _Z8Sgemv_v0PfS_S_ii_param_4
)
{
	.reg .pred 	%p<17>;
	.reg .b32 	%r<56>;
	.reg .b32 	%f<122>;
	.reg .b64 	%rd<33>;

	ld.param.u64 	%rd11, [_Z8Sgemv_v0PfS_S_ii_param_0];
	ld.param.u64 	%rd12, [_Z8Sgemv_v0PfS_S_ii_param_1];
	ld.param.u64 	%rd10, [_Z8Sgemv_v0PfS_S_ii_param_2];
	ld.param.u32 	%r28, [_Z8Sgemv_v0PfS_S_ii_param_3];
	ld.param.u32 	%r27, [_Z8Sgemv_v0PfS_S_ii_param_4];
	cvta.to.global.u64 	%rd1, %rd12;
	cvta.to.global.u64 	%rd2, %rd11;
	mov.u32 	%r29, %ctaid.x;
	mov.u32 	%r1, %tid.x;
	mov.u32 	%r30, %tid.y;
	mov.u32 	%r31, %ntid.y;
	mad.lo.s32 	%r2, %r29, %r31, %r30;
	setp.ge.s32 	%p1, %r2, %r28;
	@%p1 bra 	$L__BB0_16;
	setp.ge.s32 	%p2, %r1, %r27;
	mov.f32 	%f121, 0f00000000;
	@%p2 bra 	$L__BB0_14;
	mul.lo.s32 	%r3, %r27, %r2;
	not.b32 	%r32, %r1;
	add.s32 	%r33, %r27, %r32;
	shr.u32 	%r34, %r33, 5;
	add.s32 	%r4, %r34, 1;
	and.b32  	%r5, %r4, 15;
	setp.lt.u32 	%p3, %r33, 480;
	mov.f32 	%f121, 0f00000000;
	mov.u32 	%r51, %r1;
	@%p3 bra 	$L__BB0_5;
	and.b32  	%r35, %r4, 268435440;
	neg.s32 	%r49, %r35;
	add.s64 	%rd3, %rd2, 1024;
	add.s32 	%r48, %r1, %r3;
	mul.wide.u32 	%rd13, %r1, 4;
	add.s64 	%rd14, %rd13, %rd1;
	add.s64 	%rd31, %rd14, 1024;
	mov.f32 	%f121, 0f00000000;
	mov.u32 	%r51, %r1;
$L__BB0_4:
	.pragma "nounroll";
	mul.wide.s32 	%rd15, %r48, 4;
	add.s64 	%rd16, %rd3, %rd15;
	ld.global.f32 	%f19, [%rd16+-1024];
	ld.global.f32 	%f20, [%rd31+-1024];
	fma.rn.f32 	%f21, %f19, %f20, %f121;
	ld.global.f32 	%f22, [%rd16+-896];
	ld.global.f32 	%f23, [%rd31+-896];
	fma.rn.f32 	%f24, %f22, %f23, %f21;
	ld.global.f32 	%f25, [%rd16+-768];
	ld.global.f32 	%f26, [%rd31+-768];
	fma.rn.f32 	%f27, %f25, %f26, %f24;
	ld.global.f32 	%f28, [%rd16+-640];
	ld.global.f32 	%f29, [%rd31+-640];
	fma.rn.f32 	%f30, %f28, %f29, %f27;
	ld.global.f32 	%f31, [%rd16+-512];
	ld.global.f32 	%f32, [%rd31+-512];
	fma.rn.f32 	%f33, %f31, %f32, %f30;
	ld.global.f32 	%f34, [%rd16+-384];
	ld.global.f32 	%f35, [%rd31+-384];
	fma.rn.f32 	%f36, %f34, %f35, %f33;
	ld.global.f32 	%f37, [%rd16+-256];
	ld.global.f32 	%f38, [%rd31+-256];
	fma.rn.f32 	%f39, %f37, %f38, %f36;
	ld.global.f32 	%f40, [%rd16+-128];
	ld.global.f32 	%f41, [%rd31+-128];
	fma.rn.f32 	%f42, %f40, %f41, %f39;
	ld.global.f32 	%f43, [%rd16];
	ld.global.f32 	%f44, [%rd31];
	fma.rn.f32 	%f45, %f43, %f44, %f42;
	ld.global.f32 	%f46, [%rd16+128];
	ld.global.f32 	%f47, [%rd31+128];
	fma.rn.f32 	%f48, %f46, %f47, %f45;
	ld.global.f32 	%f49, [%rd16+256];
	ld.global.f32 	%f50, [%rd31+256];
	fma.rn.f32 	%f51, %f49, %f50, %f48;
	ld.global.f32 	%f52, [%rd16+384];
	ld.global.f32 	%f53, [%rd31+384];
	fma.rn.f32 	%f54, %f52, %f53, %f51;
	ld.global.f32 	%f55, [%rd16+512];
	ld.global.f32 	%f56, [%rd31+512];
	fma.rn.f32 	%f57, %f55, %f56, %f54;
	ld.global.f32 	%f58, [%rd16+640];
	ld.global.f32 	%f59, [%rd31+640];
	fma.rn.f32 	%f60, %f58, %f59, %f57;
	ld.global.f32 	%f61, [%rd16+768];
	ld.global.f32 	%f62, [%rd31+768];
	fma.rn.f32 	%f63, %f61, %f62, %f60;
	ld.global.f32 	%f64, [%rd16+896];
	ld.global.f32 	%f65, [%rd31+896];
	fma.rn.f32 	%f121, %f64, %f65, %f63;
	add.s32 	%r51, %r51, 512;
	add.s32 	%r49, %r49, 16;
	add.s32 	%r48, %r48, 512;
	add.s64 	%rd31, %rd31, 2048;
	setp.ne.s32 	%p4, %r49, 0;
	@%p4 bra 	$L__BB0_4;
$L__BB0_5:
	setp.eq.s32 	%p5, %r5, 0;
	@%p5 bra 	$L__BB0_14;
	and.b32  	%r15, %r4, 7;
	setp.lt.u32 	%p6, %r5, 8;
	@%p6 bra 	$L__BB0_8;
	add.s32 	%r36, %r51, %r3;
	mul.wide.s32 	%rd17, %r36, 4;
	add.s64 	%rd18, %rd2, %rd17;
	ld.global.f32 	%f67, [%rd18];
	mul.wide.u32 	%rd19, %r51, 4;
	add.s64 	%rd20, %rd1, %rd19;
	ld.global.f32 	%f68, [%rd20];
	fma.rn.f32 	%f69, %f67, %f68, %f121;
	ld.global.f32 	%f70, [%rd18+128];
	ld.global.f32 	%f71, [%rd20+128];
	fma.rn.f32 	%f72, %f70, %f71, %f69;
	ld.global.f32 	%f73, [%rd18+256];
	ld.global.f32 	%f74, [%rd20+256];
	fma.rn.f32 	%f75, %f73, %f74, %f72;
	ld.global.f32 	%f76, [%rd18+384];
	ld.global.f32 	%f77, [%rd20+384];
	fma.rn.f32 	%f78, %f76, %f77, %f75;
	ld.global.f32 	%f79, [%rd18+512];
	ld.global.f32 	%f80, [%rd20+512];
	fma.rn.f32 	%f81, %f79, %f80, %f78;
	ld.global.f32 	%f82, [%rd18+640];
	ld.global.f32 	%f83, [%rd20+640];
	fma.rn.f32 	%f84, %f82, %f83, %f81;
	ld.global.f32 	%f85, [%rd18+768];
	ld.global.f32 	%f86, [%rd20+768];
	fma.rn.f32 	%f87, %f85, %f86, %f84;
	ld.global.f32 	%f88, [%rd18+896];
	ld.global.f32 	%f89, [%rd20+896];
	fma.rn.f32 	%f121, %f88, %f89, %f87;
	add.s32 	%r51, %r51, 256;
$L__BB0_8:
	setp.eq.s32 	%p7, %r15, 0;
	@%p7 bra 	$L__BB0_14;
	and.b32  	%r18, %r4, 3;
	setp.lt.u32 	%p8, %r15, 4;
	@%p8 bra 	$L__BB0_11;
	add.s32 	%r37, %r51, %r3;
	mul.wide.s32 	%rd21, %r37, 4;
	add.s64 	%rd22, %rd2, %rd21;
	ld.global.f32 	%f91, [%rd22];
	mul.wide.u32 	%rd23, %r51, 4;
	add.s64 	%rd24, %rd1, %rd23;
	ld.global.f32 	%f92, [%rd24];
	fma.rn.f32 	%f93, %f91, %f92, %f121;
	ld.global.f32 	%f94, [%rd22+128];
	ld.global.f32 	%f95, [%rd24+128];
	fma.rn.f32 	%f96, %f94, %f95, %f93;
	ld.global.f32 	%f97, [%rd22+256];
	ld.global.f32 	%f98, [%rd24+256];
	fma.rn.f32 	%f99, %f97, %f98, %f96;
	ld.global.f32 	%f100, [%rd22+384];
	ld.global.f32 	%f101, [%rd24+384];
	fma.rn.f32 	%f121, %f100, %f101, %f99;
	add.s32 	%r51, %r51, 128;
$L__BB0_11:
	setp.eq.s32 	%p9, %r18, 0;
	@%p9 bra 	$L__BB0_14;
	mul.wide.u32 	%rd25, %r51, 4;
	add.s64 	%rd32, %rd1, %rd25;
	add.s32 	%r55, %r51, %r3;
	neg.s32 	%r54, %r18;
$L__BB0_13:
	.pragma "nounroll";
	mul.wide.s32 	%rd26, %r55, 4;
	add.s64 	%rd27, %rd2, %rd26;
	ld.global.f32 	%f102, [%rd27];
	ld.global.f32 	%f103, [%rd32];
	fma.rn.f32 	%f121, %f102, %f103, %f121;
	add.s64 	%rd32, %rd32, 128;
	add.s32 	%r55, %r55, 32;
	add.s32 	%r54, %r54, 1;
	setp.ne.s32 	%p10, %r54, 0;
	@%p10 bra 	$L__BB0_13;
$L__BB0_14:
	mov.b32 	%r38, %f121;
	shfl.sync.down.b32	%r39|%p11, %r38, 16, 31, -1;
	mov.b32 	%f104, %r39;
	add.f32 	%f105, %f121, %f104;
	mov.b32 	%r40, %f105;
	shfl.sync.down.b32	%r41|%p12, %r40, 8, 31, -1;
	mov.b32 	%f106, %r41;
	add.f32 	%f107, %f105, %f106;
	mov.b32 	%r42, %f107;
	shfl.sync.down.b32	%r43|%p13, %r42, 4, 31, -1;
	mov.b32 	%f108, %r43;
	add.f32 	%f109, %f107, %f108;
	mov.b32 	%r44, %f109;
	shfl.sync.down.b32	%r45|%p14, %r44, 2, 31, -1;
	mov.b32 	%f110, %r45;
	add.f32 	%f111, %f109, %f110;
	mov.b32 	%r46, %f111;
	shfl.sync.down.b32	%r47|%p15, %r46, 1, 31, -1;
	mov.b32 	%f112, %r47;
	add.f32 	%f14, %f111, %f112;
	setp.ne.s32 	%p16, %r1, 0;
	@%p16 bra 	$L__BB0_16;
	cvta.to.global.u64 	%rd28, %rd10;
	mul.wide.s32 	%rd29, %r2, 4;
	add.s64 	%rd30, %rd28, %rd29;
	st.global.f32 	[%rd30], %f14;
$L__BB0_16:
	ret;

}
	// .globl	_Z8Sgemv_v1PfS_S_ii
.visible .entry _Z8Sgemv_v1PfS_S_ii(
	.param .u64 .ptr .align 1 _Z8Sgemv_v1PfS_S_ii_param_0,
	.param .u64 .ptr .align 1 _Z8Sgemv_v1PfS_S_ii_param_1,
	.param .u64 .ptr .align 1 _Z8Sgemv_v1PfS_S_ii_param_2,
	.param .u32 _Z8Sgemv_v1PfS_S_ii_param_3,
	.param .u32 _Z8Sgemv_v1PfS_S_ii_param_4
)
{
	.reg .pred 	%p<16>;
	.reg .b32 	%r<50>;
	.reg .b32 	%f<228>;
	.reg .b64 	%rd<30>;

	ld.param.u64 	%rd8, [_Z8Sgemv_v1PfS_S_ii_param_0];
	ld.param.u64 	%rd9, [_Z8Sgemv_v1PfS_S_ii_param_1];
	ld.param.u64 	%rd7, [_Z8Sgemv_v1PfS_S_ii_param_2];
	ld.param.u32 	%r22, [_Z8Sgemv_v1PfS_S_ii_param_3];
	ld.param.u32 	%r21, [_Z8Sgemv_v1PfS_S_ii_param_4];
	cvta.to.global.u64 	%rd1, %rd9;
	cvta.to.global.u64 	%rd2, %rd8;
	mov.u32 	%r23, %ctaid.x;
	mov.u32 	%r1, %tid.x;
	mov.u32 	%r24, %tid.y;
	mov.u32 	%r25, %ntid.y;
	mad.lo.s32 	%r2, %r23, %r25, %r24;
	setp.ge.s32 	%p1, %r2, %r22;
	@%p1 bra 	$L__BB1_15;
	shl.b32 	%r47, %r1, 2;
	setp.ge.s32 	%p2, %r47, %r21;
	mov.f32 	%f227, 0f00000000;
	@%p2 bra 	$L__BB1_13;
	mul.lo.s32 	%r4, %r21, %r2;
	not.b32 	%r26, %r47;
	add.s32 	%r5, %r21, %r26;
	shr.u32 	%r27, %r5, 7;
	add.s32 	%r6, %r27, 1;
	and.b32  	%r7, %r6, 7;
	setp.lt.u32 	%p3, %r5, 896;
	mov.f32 	%f227, 0f00000000;
	@%p3 bra 	$L__BB1_5;
	and.b32  	%r28, %r6, 67108856;
	neg.s32 	%r45, %r28;
	add.s64 	%rd3, %rd2, 2048;
	add.s32 	%r44, %r4, %r47;
	mul.wide.u32 	%rd10, %r1, 16;
	add.s64 	%rd11, %rd10, %rd1;
	add.s64 	%rd29, %rd11, 2048;
	mov.f32 	%f227, 0f00000000;
$L__BB1_4:
	.pragma "nounroll";
	mul.wide.s32 	%rd12, %r44, 4;
	add.s64 	%rd13, %rd3, %rd12;
	ld.global.v4.f32 	{%f18, %f19, %f20, %f21}, [%rd13+-2048];
	ld.global.v4.f32 	{%f22, %f23, %f24, %f25}, [%rd29+-2048];
	mul.f32 	%f26, %f19, %f23;
	fma.rn.f32 	%f27, %f18, %f22, %f26;
	fma.rn.f32 	%f28, %f20, %f24, %f27;
	fma.rn.f32 	%f29, %f21, %f25, %f28;
	add.f32 	%f30, %f227, %f29;
	ld.global.v4.f32 	{%f31, %f32, %f33, %f34}, [%rd13+-1536];
	ld.global.v4.f32 	{%f35, %f36, %f37, %f38}, [%rd29+-1536];
	mul.f32 	%f39, %f32, %f36;
	fma.rn.f32 	%f40, %f31, %f35, %f39;
	fma.rn.f32 	%f41, %f33, %f37, %f40;
	fma.rn.f32 	%f42, %f34, %f38, %f41;
	add.f32 	%f43, %f30, %f42;
	ld.global.v4.f32 	{%f44, %f45, %f46, %f47}, [%rd13+-1024];
	ld.global.v4.f32 	{%f48, %f49, %f50, %f51}, [%rd29+-1024];
	mul.f32 	%f52, %f45, %f49;
	fma.rn.f32 	%f53, %f44, %f48, %f52;
	fma.rn.f32 	%f54, %f46, %f50, %f53;
	fma.rn.f32 	%f55, %f47, %f51, %f54;
	add.f32 	%f56, %f43, %f55;
	ld.global.v4.f32 	{%f57, %f58, %f59, %f60}, [%rd13+-512];
	ld.global.v4.f32 	{%f61, %f62, %f63, %f64}, [%rd29+-512];
	mul.f32 	%f65, %f58, %f62;
	fma.rn.f32 	%f66, %f57, %f61, %f65;
	fma.rn.f32 	%f67, %f59, %f63, %f66;
	fma.rn.f32 	%f68, %f60, %f64, %f67;
	add.f32 	%f69, %f56, %f68;
	ld.global.v4.f32 	{%f70, %f71, %f72, %f73}, [%rd13];
	ld.global.v4.f32 	{%f74, %f75, %f76, %f77}, [%rd29];
	mul.f32 	%f78, %f71, %f75;
	fma.rn.f32 	%f79, %f70, %f74, %f78;
	fma.rn.f32 	%f80, %f72, %f76, %f79;
	fma.rn.f32 	%f81, %f73, %f77, %f80;
	add.f32 	%f82, %f69, %f81;
	ld.global.v4.f32 	{%f83, %f84, %f85, %f86}, [%rd13+512];
	ld.global.v4.f32 	{%f87, %f88, %f89, %f90}, [%rd29+512];
	mul.f32 	%f91, %f84, %f88;
	fma.rn.f32 	%f92, %f83, %f87, %f91;
	fma.rn.f32 	%f93, %f85, %f89, %f92;
	fma.rn.f32 	%f94, %f86, %f90, %f93;
	add.f32 	%f95, %f82, %f94;
	ld.global.v4.f32 	{%f96, %f97, %f98, %f99}, [%rd13+1024];
	ld.global.v4.f32 	{%f100, %f101, %f102, %f103}, [%rd29+1024];
	mul.f32 	%f104, %f97, %f101;
	fma.rn.f32 	%f105, %f96, %f100, %f104;
	fma.rn.f32 	%f106, %f98, %f102, %f105;
	fma.rn.f32 	%f107, %f99, %f103, %f106;
	add.f32 	%f108, %f95, %f107;
	ld.global.v4.f32 	{%f109, %f110, %f111, %f112}, [%rd13+1536];
	ld.global.v4.f32 	{%f113, %f114, %f115, %f116}, [%rd29+1536];
	mul.f32 	%f117, %f110, %f114;
	fma.rn.f32 	%f118, %f109, %f113, %f117;
	fma.rn.f32 	%f119, %f111, %f115, %f118;
	fma.rn.f32 	%f120, %f112, %f116, %f119;
	add.f32 	%f227, %f108, %f120;
	add.s32 	%r47, %r47, 1024;
	add.s32 	%r45, %r45, 8;
	add.s32 	%r44, %r44, 1024;
	add.s64 	%rd29, %rd29, 4096;
	setp.ne.s32 	%p4, %r45, 0;
	@%p4 bra 	$L__BB1_4;
$L__BB1_5:
	setp.eq.s32 	%p5, %r7, 0;
	@%p5 bra 	$L__BB1_13;
	setp.lt.u32 	%p6, %r7, 4;
	@%p6 bra 	$L__BB1_8;
	add.s32 	%r29, %r47, %r4;
	mul.wide.s32 	%rd14, %r29, 4;
	add.s64 	%rd15, %rd2, %rd14;
	ld.global.v4.f32 	{%f122, %f123, %f124, %f125}, [%rd15];
	mul.wide.u32 	%rd16, %r47, 4;
	add.s64 	%rd17, %rd1, %rd16;
	ld.global.v4.f32 	{%f126, %f127, %f128, %f129}, [%rd17];
	mul.f32 	%f130, %f123, %f127;
	fma.rn.f32 	%f131, %f122, %f126, %f130;
	fma.rn.f32 	%f132, %f124, %f128, %f131;
	fma.rn.f32 	%f133, %f125, %f129, %f132;
	add.f32 	%f134, %f227, %f133;
	ld.global.v4.f32 	{%f135, %f136, %f137, %f138}, [%rd15+512];
	ld.global.v4.f32 	{%f139, %f140, %f141, %f142}, [%rd17+512];
	mul.f32 	%f143, %f136, %f140;
	fma.rn.f32 	%f144, %f135, %f139, %f143;
	fma.rn.f32 	%f145, %f137, %f141, %f144;
	fma.rn.f32 	%f146, %f138, %f142, %f145;
	add.f32 	%f147, %f134, %f146;
	ld.global.v4.f32 	{%f148, %f149, %f150, %f151}, [%rd15+1024];
	ld.global.v4.f32 	{%f152, %f153, %f154, %f155}, [%rd17+1024];
	mul.f32 	%f156, %f149, %f153;
	fma.rn.f32 	%f157, %f148, %f152, %f156;
	fma.rn.f32 	%f158, %f150, %f154, %f157;
	fma.rn.f32 	%f159, %f151, %f155, %f158;
	add.f32 	%f160, %f147, %f159;
	ld.global.v4.f32 	{%f161, %f162, %f163, %f164}, [%rd15+1536];
	ld.global.v4.f32 	{%f165, %f166, %f167, %f168}, [%rd17+1536];
	mul.f32 	%f169, %f162, %f166;
	fma.rn.f32 	%f170, %f161, %f165, %f169;
	fma.rn.f32 	%f171, %f163, %f167, %f170;
	fma.rn.f32 	%f172, %f164, %f168, %f171;
	add.f32 	%f227, %f160, %f172;
	add.s32 	%r47, %r47, 512;
$L__BB1_8:
	and.b32  	%r30, %r6, 3;
	setp.eq.s32 	%p7, %r30, 0;
	@%p7 bra 	$L__BB1_13;
	setp.eq.s32 	%p8, %r30, 1;
	@%p8 bra 	$L__BB1_11;
	add.s32 	%r31, %r47, %r4;
	mul.wide.s32 	%rd18, %r31, 4;
	add.s64 	%rd19, %rd2, %rd18;
	ld.global.v4.f32 	{%f174, %f175, %f176, %f177}, [%rd19];
	mul.wide.u32 	%rd20, %r47, 4;
	add.s64 	%rd21, %rd1, %rd20;
	ld.global.v4.f32 	{%f178, %f179, %f180, %f181}, [%rd21];
	mul.f32 	%f182, %f175, %f179;
	fma.rn.f32 	%f183, %f174, %f178, %f182;
	fma.rn.f32 	%f184, %f176, %f180, %f183;
	fma.rn.f32 	%f185, %f177, %f181, %f184;
	add.f32 	%f186, %f227, %f185;
	ld.global.v4.f32 	{%f187, %f188, %f189, %f190}, [%rd19+512];
	ld.global.v4.f32 	{%f191, %f192, %f193, %f194}, [%rd21+512];
	mul.f32 	%f195, %f188, %f192;
	fma.rn.f32 	%f196, %f187, %f191, %f195;
	fma.rn.f32 	%f197, %f189, %f193, %f196;
	fma.rn.f32 	%f198, %f190, %f194, %f197;
	add.f32 	%f227, %f186, %f198;
	add.s32 	%r47, %r47, 256;
$L__BB1_11:
	and.b32  	%r32, %r5, 128;
	setp.ne.s32 	%p9, %r32, 0;
	@%p9 bra 	$L__BB1_13;
	add.s32 	%r33, %r47, %r4;
	mul.wide.s32 	%rd22, %r33, 4;
	add.s64 	%rd23, %rd2, %rd22;
	ld.global.v4.f32 	{%f199, %f200, %f201, %f202}, [%rd23];
	mul.wide.u32 	%rd24, %r47, 4;
	add.s64 	%rd25, %rd1, %rd24;
	ld.global.v4.f32 	{%f203, %f204, %f205, %f206}, [%rd25];
	mul.f32 	%f207, %f200, %f204;
	fma.rn.f32 	%f208, %f199, %f203, %f207;
	fma.rn.f32 	%f209, %f201, %f205, %f208;
	fma.rn.f32 	%f210, %f202, %f206, %f209;
	add.f32 	%f227, %f227, %f210;
$L__BB1_13:
	mov.b32 	%r34, %f227;
	shfl.sync.down.b32	%r35|%p10, %r34, 16, 31, -1;
	mov.b32 	%f211, %r35;
	add.f32 	%f212, %f227, %f211;
	mov.b32 	%r36, %f212;
	shfl.sync.down.b32	%r37|%p11, %r36, 8, 31, -1;
	mov.b32 	%f213, %r37;
	add.f32 	%f214, %f212, %f213;
	mov.b32 	%r38, %f214;
	shfl.sync.down.b32	%r39|%p12, %r38, 4, 31, -1;
	mov.b32 	%f215, %r39;
	add.f32 	%f216, %f214, %f215;
	mov.b32 	%r40, %f216;
	shfl.sync.down.b32	%r41|%p13, %r40, 2, 31, -1;
	mov.b32 	%f217, %r41;
	add.f32 	%f218, %f216, %f217;
	mov.b32 	%r42, %f218;
	shfl.sync.down.b32	%r43|%p14, %r42, 1, 31, -1;
	mov.b32 	%f219, %r43;
	add.f32 	%f13, %f218, %f219;
	setp.ne.s32 	%p15, %r1, 0;
	@%p15 bra 	$L__BB1_15;
	cvta.to.global.u64 	%rd26, %rd7;
	mul.wide.s32 	%rd27, %r2, 4;
	add.s64 	%rd28, %rd26, %rd27;
	st.global.f32 	[%rd28], %f13;
$L__BB1_15:
	ret;

}
	// .globl	_Z8Sgemv_v2PfS_S_ii
.visible .entry _Z8Sgemv_v2PfS_S_ii(
	.param .u64 .ptr .align 1 _Z8Sgemv_v2PfS_S_ii_param_0,
	.param .u64 .ptr .align 1 _Z8Sgemv_v2PfS_S_ii_param_1,
	.param .u64 .ptr .align 1 _Z8Sgemv_v2PfS_S_ii_param_2,
	.param .u32 _Z8Sgemv_v2PfS_S_ii_param_3,
	.param .u32 _Z8Sgemv_v2PfS_S_ii_param_4
)
{
	.local .align 8 .b8 	__local_depot2[8];
	.reg .b64 	%SP;
	.reg .b64 	%SPL;
	.reg .pred 	%p<18>;
	.reg .b32 	%r<76>;
	.reg .b32 	%f<44>;
	.reg .b64 	%rd<41>;

	mov.u64 	%SPL, __local_depot2;
	ld.param.u64 	%rd5, [_Z8Sgemv_v2PfS_S_ii_param_0];
	ld.param.u64 	%rd6, [_Z8Sgemv_v2PfS_S_ii_param_1];
	ld.param.u64 	%rd4, [_Z8Sgemv_v2PfS_S_ii_param_2];
	ld.param.u32 	%r14, [_Z8Sgemv_v2PfS_S_ii_param_3];
	ld.param.u32 	%r13, [_Z8Sgemv_v2PfS_S_ii_param_4];
	cvta.to.global.u64 	%rd1, %rd6;
	cvta.to.global.u64 	%rd2, %rd5;
	add.u64 	%rd3, %SPL, 0;
	mov.u32 	%r15, %ctaid.x;
	mov.u32 	%r1, %tid.x;
	mov.u32 	%r16, %tid.y;
	mov.u32 	%r17, %ntid.y;
	mad.lo.s32 	%r18, %r15, %r17, %r16;
	shl.b32 	%r2, %r18, 1;
	setp.ge.s32 	%p1, %r2, %r14;
	@%p1 bra 	$L__BB2_9;
	mov.f32 	%f3, 0f00000000;
	st.local.v2.f32 	[%rd3], {%f3, %f3};
	shl.b32 	%r3, %r13, 1;
	setp.ge.s32 	%p2, %r1, %r3;
	@%p2 bra 	$L__BB2_7;
	not.b32 	%r19, %r1;
	add.s32 	%r4, %r3, %r19;
	and.b32  	%r20, %r4, 96;
	setp.eq.s32 	%p3, %r20, 96;
	mov.u32 	%r74, %r1;
	@%p3 bra 	$L__BB2_5;
	shr.u32 	%r21, %r4, 5;
	add.s32 	%r22, %r21, 1;
	and.b32  	%r23, %r22, 3;
	neg.s32 	%r72, %r23;
	mov.u32 	%r74, %r1;
$L__BB2_4:
	.pragma "nounroll";
	div.s32 	%r24, %r74, %r13;
	add.s32 	%r25, %r2, %r24;
	mul.lo.s32 	%r26, %r24, %r13;
	sub.s32 	%r27, %r74, %r26;
	mad.lo.s32 	%r28, %r25, %r13, %r27;
	mul.wide.s32 	%rd8, %r28, 4;
	add.s64 	%rd9, %rd2, %rd8;
	ld.global.f32 	%f4, [%rd9];
	mul.wide.u32 	%rd10, %r27, 4;
	add.s64 	%rd11, %rd1, %rd10;
	ld.global.f32 	%f5, [%rd11];
	mul.wide.s32 	%rd12, %r24, 4;
	add.s64 	%rd13, %rd3, %rd12;
	ld.local.f32 	%f6, [%rd13];
	fma.rn.f32 	%f7, %f4, %f5, %f6;
	st.local.f32 	[%rd13], %f7;
	add.s32 	%r74, %r74, 32;
	add.s32 	%r72, %r72, 1;
	setp.ne.s32 	%p4, %r72, 0;
	@%p4 bra 	$L__BB2_4;
$L__BB2_5:
	setp.lt.u32 	%p5, %r4, 96;
	@%p5 bra 	$L__BB2_7;
$L__BB2_6:
	div.s32 	%r29, %r74, %r13;
	add.s32 	%r30, %r2, %r29;
	mul.lo.s32 	%r31, %r29, %r13;
	sub.s32 	%r32, %r74, %r31;
	mad.lo.s32 	%r33, %r30, %r13, %r32;
	mul.wide.s32 	%rd14, %r33, 4;
	add.s64 	%rd15, %rd2, %rd14;
	ld.global.f32 	%f8, [%rd15];
	mul.wide.u32 	%rd16, %r32, 4;
	add.s64 	%rd17, %rd1, %rd16;
	ld.global.f32 	%f9, [%rd17];
	mul.wide.s32 	%rd18, %r29, 4;
	add.s64 	%rd19, %rd3, %rd18;
	ld.local.f32 	%f10, [%rd19];
	fma.rn.f32 	%f11, %f8, %f9, %f10;
	st.local.f32 	[%rd19], %f11;
	add.s32 	%r34, %r74, 32;
	div.s32 	%r35, %r34, %r13;
	add.s32 	%r36, %r2, %r35;
	mul.lo.s32 	%r37, %r35, %r13;
	sub.s32 	%r38, %r34, %r37;
	mad.lo.s32 	%r39, %r36, %r13, %r38;
	mul.wide.s32 	%rd20, %r39, 4;
	add.s64 	%rd21, %rd2, %rd20;
	ld.global.f32 	%f12, [%rd21];
	mul.wide.u32 	%rd22, %r38, 4;
	add.s64 	%rd23, %rd1, %rd22;
	ld.global.f32 	%f13, [%rd23];
	mul.wide.s32 	%rd24, %r35, 4;
	add.s64 	%rd25, %rd3, %rd24;
	ld.local.f32 	%f14, [%rd25];
	fma.rn.f32 	%f15, %f12, %f13, %f14;
	st.local.f32 	[%rd25], %f15;
	add.s32 	%r40, %r74, 64;
	div.s32 	%r41, %r40, %r13;
	add.s32 	%r42, %r2, %r41;
	mul.lo.s32 	%r43, %r41, %r13;
	sub.s32 	%r44, %r40, %r43;
	mad.lo.s32 	%r45, %r42, %r13, %r44;
	mul.wide.s32 	%rd26, %r45, 4;
	add.s64 	%rd27, %rd2, %rd26;
	ld.global.f32 	%f16, [%rd27];
	mul.wide.u32 	%rd28, %r44, 4;
	add.s64 	%rd29, %rd1, %rd28;
	ld.global.f32 	%f17, [%rd29];
	mul.wide.s32 	%rd30, %r41, 4;
	add.s64 	%rd31, %rd3, %rd30;
	ld.local.f32 	%f18, [%rd31];
	fma.rn.f32 	%f19, %f16, %f17, %f18;
	st.local.f32 	[%rd31], %f19;
	add.s32 	%r46, %r74, 96;
	div.s32 	%r47, %r46, %r13;
	add.s32 	%r48, %r2, %r47;
	mul.lo.s32 	%r49, %r47, %r13;
	sub.s32 	%r50, %r46, %r49;
	mad.lo.s32 	%r51, %r48, %r13, %r50;
	mul.wide.s32 	%rd32, %r51, 4;
	add.s64 	%rd33, %rd2, %rd32;
	ld.global.f32 	%f20, [%rd33];
	mul.wide.u32 	%rd34, %r50, 4;
	add.s64 	%rd35, %rd1, %rd34;
	ld.global.f32 	%f21, [%rd35];
	mul.wide.s32 	%rd36, %r47, 4;
	add.s64 	%rd37, %rd3, %rd36;
	ld.local.f32 	%f22, [%rd37];
	fma.rn.f32 	%f23, %f20, %f21, %f22;
	st.local.f32 	[%rd37], %f23;
	add.s32 	%r74, %r74, 128;
	setp.lt.s32 	%p6, %r74, %r3;
	@%p6 bra 	$L__BB2_6;
$L__BB2_7:
	ld.local.f32 	%f24, [%rd3];
	mov.b32 	%r52, %f24;
	shfl.sync.down.b32	%r53|%p7, %r52, 16, 31, -1;
	mov.b32 	%f25, %r53;
	add.f32 	%f26, %f24, %f25;
	mov.b32 	%r54, %f26;
	shfl.sync.down.b32	%r55|%p8, %r54, 8, 31, -1;
	mov.b32 	%f27, %r55;
	add.f32 	%f28, %f26, %f27;
	mov.b32 	%r56, %f28;
	shfl.sync.down.b32	%r57|%p9, %r56, 4, 31, -1;
	mov.b32 	%f29, %r57;
	add.f32 	%f30, %f28, %f29;
	mov.b32 	%r58, %f30;
	shfl.sync.down.b32	%r59|%p10, %r58, 2, 31, -1;
	mov.b32 	%f31, %r59;
	add.f32 	%f32, %f30, %f31;
	mov.b32 	%r60, %f32;
	shfl.sync.down.b32	%r61|%p11, %r60, 1, 31, -1;
	mov.b32 	%f33, %r61;
	add.f32 	%f1, %f32, %f33;
	ld.local.f32 	%f34, [%rd3+4];
	mov.b32 	%r62, %f34;
	shfl.sync.down.b32	%r63|%p12, %r62, 16, 31, -1;
	mov.b32 	%f35, %r63;
	add.f32 	%f36, %f34, %f35;
	mov.b32 	%r64, %f36;
	shfl.sync.down.b32	%r65|%p13, %r64, 8, 31, -1;
	mov.b32 	%f37, %r65;
	add.f32 	%f38, %f36, %f37;
	mov.b32 	%r66, %f38;
	shfl.sync.down.b32	%r67|%p14, %r66, 4, 31, -1;
	mov.b32 	%f39, %r67;
	add.f32 	%f40, %f38, %f39;
	mov.b32 	%r68, %f40;
	shfl.sync.down.b32	%r69|%p15, %r68, 2, 31, -1;
	mov.b32 	%f41, %r69;
	add.f32 	%f42, %f40, %f41;
	mov.b32 	%r70, %f42;
	shfl.sync.down.b32	%r71|%p16, %r70, 1, 31, -1;
	mov.b32 	%f43, %r71;
	add.f32 	%f2, %f42, %f43;
	setp.ne.s32 	%p17, %r1, 0;
	@%p17 bra 	$L__BB2_9;
	cvta.to.global.u64 	%rd38, %rd4;
	mul.wide.s32 	%rd39, %r2, 4;
	add.s64 	%rd40, %rd38, %rd39;
	st.global.f32 	[%rd40], %f1;
	st.global.f32 	[%rd40+4], %f2;
$L__BB2_9:
	ret;

}


// ===== COMPILED SASS (sm_100) =====

	.target	sm_100

	.elftype	@"ET_EXEC"


//--------------------- .note.nv.tkinfo           --------------------------
	.section	.note.nv.tkinfo,"",@"SHT_NOTE"
	.sectionflags	@"SHF_NOTE_NV_TKINFO"
	.tkinfo
        /*0018*/ 	.word	0x00000002
        /*0030*/ 	.string	""
        /*0030*/ 	.string	"ptxas"
        /*0030*/ 	.string	"Cuda compilation tools, release 13.0, V13.0.88"
        /*0030*/ 	.string	"Build cuda_13.0.r13.0/compiler.36424714_0"
        /*0030*/ 	.string	"-arch sm_100 -m 64 "



//--------------------- .note.nv.cuinfo           --------------------------
	.section	.note.nv.cuinfo,"",@"SHT_NOTE"
	.sectionflags	@"SHF_NOTE_NV_CUINFO"
        /*0018*/ 	.short	0x0002
        /*001a*/ 	.short	0x0064
        /*001c*/ 	.short	0x0082
	.zero		2


//--------------------- .nv.info                  --------------------------
	.section	.nv.info,"",@"SHT_CUDA_INFO"
	.align	4


	//----- nvinfo : EIATTR_REGCOUNT
	.align		4
        /*0000*/ 	.byte	0x04, 0x2f
        /*0002*/ 	.short	(.L_1 - .L_0)
	.align		4
.L_0:
        /*0004*/ 	.word	index@(_Z8Sgemv_v0PfS_S_ii)
        /*0008*/ 	.word	0x0000001f


	//----- nvinfo : EIATTR_FRAME_SIZE
	.align		4
.L_1:
        /*000c*/ 	.byte	0x04, 0x11
        /*000e*/ 	.short	(.L_3 - .L_2)
	.align		4
.L_2:
        /*0010*/ 	.word	index@(_Z8Sgemv_v0PfS_S_ii)
        /*0014*/ 	.word	0x00000000


	//----- nvinfo : EIATTR_REGCOUNT
	.align		4
.L_3:
        /*0018*/ 	.byte	0x04, 0x2f
        /*001a*/ 	.short	(.L_5 - .L_4)
	.align		4
.L_4:
        /*001c*/ 	.word	index@(_Z8Sgemv_v1PfS_S_ii)
        /*0020*/ 	.word	0x00000026


	//----- nvinfo : EIATTR_FRAME_SIZE
	.align		4
.L_5:
        /*0024*/ 	.byte	0x04, 0x11
        /*0026*/ 	.short	(.L_7 - .L_6)
	.align		4
.L_6:
        /*0028*/ 	.word	index@(_Z8Sgemv_v1PfS_S_ii)
        /*002c*/ 	.word	0x00000000


	//----- nvinfo : EIATTR_REGCOUNT
	.align		4
.L_7:
        /*0030*/ 	.byte	0x04, 0x2f
        /*0032*/ 	.short	(.L_9 - .L_8)
	.align		4
.L_8:
        /*0034*/ 	.word	index@(_Z8Sgemv_v2PfS_S_ii)
        /*0038*/ 	.word	0x00000020


	//----- nvinfo : EIATTR_FRAME_SIZE
	.align		4
.L_9:
        /*003c*/ 	.byte	0x04, 0x11
        /*003e*/ 	.short	(.L_11 - .L_10)
	.align		4
.L_10:
        /*0040*/ 	.word	index@(_Z8Sgemv_v2PfS_S_ii)
        /*0044*/ 	.word	0x00000000


	//----- nvinfo : EIATTR_MIN_STACK_SIZE
	.align		4
.L_11:
        /*0048*/ 	.byte	0x04, 0x12
        /*004a*/ 	.short	(.L_13 - .L_12)
	.align		4
.L_12:
        /*004c*/ 	.word	index@(_Z8Sgemv_v2PfS_S_ii)
        /*0050*/ 	.word	0x00000000


	//----- nvinfo : EIATTR_MIN_STACK_SIZE
	.align		4
.L_13:
        /*0054*/ 	.byte	0x04, 0x12
        /*0056*/ 	.short	(.L_15 - .L_14)
	.align		4
.L_14:
        /*0058*/ 	.word	index@(_Z8Sgemv_v1PfS_S_ii)
        /*005c*/ 	.word	0x00000000


	//----- nvinfo : EIATTR_MIN_STACK_SIZE
	.align		4
.L_15:
        /*0060*/ 	.byte	0x04, 0x12
        /*0062*/ 	.short	(.L_17 - .L_16)
	.align		4
.L_16:
        /*0064*/ 	.word	index@(_Z8Sgemv_v0PfS_S_ii)
        /*0068*/ 	.word	0x00000000
.L_17:


//--------------------- .nv.compat                --------------------------
	.section	.nv.compat,"",@"SHT_CUDA_COMPAT_INFO"
	.align	4
        /*0000*/ 	.byte	0x02, 0x09, 0x00, 0x00, 0x02, 0x02, 0x01, 0x00, 0x02, 0x05, 0x05, 0x00, 0x03, 0x07, 0x01, 0x01
        /*0010*/ 	.byte	0x02, 0x03, 0x00, 0x00, 0x02, 0x06, 0x01, 0x00, 0x04, 0x0b, 0x08, 0x00, 0x09, 0x00, 0x00, 0x00
        /*0020*/ 	.byte	0x00, 0x00, 0x00, 0x00


//--------------------- .nv.info._Z8Sgemv_v2PfS_S_ii --------------------------
	.section	.nv.info._Z8Sgemv_v2PfS_S_ii,"",@"SHT_CUDA_INFO"
	.sectionflags	@""
	.align	4


	//----- nvinfo : EIATTR_CUDA_API_VERSION
	.align		4
        /*0000*/ 	.byte	0x04, 0x37
        /*0002*/ 	.short	(.L_19 - .L_18)
.L_18:
        /*0004*/ 	.word	0x00000082


	//----- nvinfo : EIATTR_KPARAM_INFO
	.align		4
.L_19:
        /*0008*/ 	.byte	0x04, 0x17
        /*000a*/ 	.short	(.L_21 - .L_20)
.L_20:
        /*000c*/ 	.word	0x00000000
        /*0010*/ 	.short	0x0004
        /*0012*/ 	.short	0x001c
        /*0014*/ 	.byte	0x00, 0xf0, 0x11, 0x00


	//----- nvinfo : EIATTR_KPARAM_INFO
	.align		4
.L_21:
        /*0018*/ 	.byte	0x04, 0x17
        /*001a*/ 	.short	(.L_23 - .L_22)
.L_22:
        /*001c*/ 	.word	0x00000000
        /*0020*/ 	.short	0x0003
        /*0022*/ 	.short	0x0018
        /*0024*/ 	.byte	0x00, 0xf0, 0x11, 0x00


	//----- nvinfo : EIATTR_KPARAM_INFO
	.align		4
.L_23:
        /*0028*/ 	.byte	0x04, 0x17
        /*002a*/ 	.short	(.L_25 - .L_24)
.L_24:
        /*002c*/ 	.word	0x00000000
        /*0030*/ 	.short	0x0002
        /*0032*/ 	.short	0x0010
        /*0034*/ 	.byte	0x00, 0xf5, 0x21, 0x00


	//----- nvinfo : EIATTR_KPARAM_INFO
	.align		4
.L_25:
        /*0038*/ 	.byte	0x04, 0x17
        /*003a*/ 	.short	(.L_27 - .L_26)
.L_26:
        /*003c*/ 	.word	0x00000000
        /*0040*/ 	.short	0x0001
        /*0042*/ 	.short	0x0008
        /*0044*/ 	.byte	0x00, 0xf5, 0x21, 0x00


	//----- nvinfo : EIATTR_KPARAM_INFO
	.align		4
.L_27:
        /*0048*/ 	.byte	0x04, 0x17
        /*004a*/ 	.short	(.L_29 - .L_28)
.L_28:
        /*004c*/ 	.word	0x00000000
        /*0050*/ 	.short	0x0000
        /*0052*/ 	.short	0x0000
        /*0054*/ 	.byte	0x00, 0xf5, 0x21, 0x00


	//----- nvinfo : EIATTR_SPARSE_MMA_MASK
	.align		4
.L_29:
        /*0058*/ 	.byte	0x03, 0x50
        /*005a*/ 	.short	0x0000


	//----- nvinfo : EIATTR_MAXREG_COUNT
	.align		4
        /*005c*/ 	.byte	0x03, 0x1b
        /*005e*/ 	.short	0x00ff


	//----- nvinfo : EIATTR_MERCURY_ISA_VERSION
	.align		4
        /*0060*/ 	.byte	0x03, 0x5f
        /*0062*/ 	.short	0x0101


	//----- nvinfo : EIATTR_COOP_GROUP_MASK_REGIDS
	.align		4
        /*0064*/ 	.byte	0x04, 0x29
        /*0066*/ 	.short	(.L_31 - .L_30)


	//   ....[0]....
.L_30:
        /*0068*/ 	.word	0xffffffff


	//   ....[1]....
        /*006c*/ 	.word	0xffffffff


	//   ....[2]....
        /*0070*/ 	.word	0xffffffff


	//   ....[3]....
        /*0074*/ 	.word	0xffffffff


	//   ....[4]....
        /*0078*/ 	.word	0xffffffff


	//   ....[5]....
        /*007c*/ 	.word	0xffffffff


	//   ....[6]....
        /*0080*/ 	.word	0xffffffff


	//   ....[7]....
        /*0084*/ 	.word	0xffffffff


	//   ....[8]....
        /*0088*/ 	.word	0xffffffff


	//   ....[9]....
        /*008c*/ 	.word	0xffffffff


	//----- nvinfo : EIATTR_COOP_GROUP_INSTR_OFFSETS
	.align		4
.L_31:
        /*0090*/ 	.byte	0x04, 0x28
        /*0092*/ 	.short	(.L_33 - .L_32)


	//   ....[0]....
.L_32:
        /*0094*/ 	.word	0x00000e60


	//   ....[1]....
        /*0098*/ 	.word	0x00000e80


	//   ....[2]....
        /*009c*/ 	.word	0x00000eb0


	//   ....[3]....
        /*00a0*/ 	.word	0x00000ec0


	//   ....[4]....
        /*00a4*/ 	.word	0x00000ef0


	//   ....[5]....
        /*00a8*/ 	.word	0x00000f00


	//   ....[6]....
        /*00ac*/ 	.word	0x00000f30


	//   ....[7]....
        /*00b0*/ 	.word	0x00000f40


	//   ....[8]....
        /*00b4*/ 	.word	0x00000f70


	//   ....[9]....
        /*00b8*/ 	.word	0x00000f80


	//----- nvinfo : EIATTR_VRC_CTA_INIT_COUNT
	.align		4
.L_33:
        /*00bc*/ 	.byte	0x02, 0x4a
	.zero		1
	.zero		1


	//----- nvinfo : EIATTR_EXIT_INSTR_OFFSETS
	.align		4
        /*00c0*/ 	.byte	0x04, 0x1c
        /*00c2*/ 	.short	(.L_35 - .L_34)


	//   ....[0]....
.L_34:
        /*00c4*/ 	.word	0x00000080


	//   ....[1]....
        /*00c8*/ 	.word	0x00000f90


	//   ....[2]....
        /*00cc*/ 	.word	0x00001000


	//----- nvinfo : EIATTR_CRS_STACK_SIZE
	.align		4
.L_35:
        /*00d0*/ 	.byte	0x04, 0x1e
        /*00d2*/ 	.short	(.L_37 - .L_36)
.L_36:
        /*00d4*/ 	.word	0x00000000


	//----- nvinfo : EIATTR_CBANK_PARAM_SIZE
	.align		4
.L_37:
        /*00d8*/ 	.byte	0x03, 0x19
        /*00da*/ 	.short	0x0020


	//----- nvinfo : EIATTR_PARAM_CBANK
	.align		4
        /*00dc*/ 	.byte	0x04, 0x0a
        /*00de*/ 	.short	(.L_39 - .L_38)
	.align		4
.L_38:
        /*00e0*/ 	.word	index@(.nv.constant0._Z8Sgemv_v2PfS_S_ii)
        /*00e4*/ 	.short	0x0380
        /*00e6*/ 	.short	0x0020


	//----- nvinfo : EIATTR_SW_WAR
	.align		4
.L_39:
        /*00e8*/ 	.byte	0x04, 0x36
        /*00ea*/ 	.short	(.L_41 - .L_40)
.L_40:
        /*00ec*/ 	.word	0x00000008
.L_41:


//--------------------- .nv.info._Z8Sgemv_v1PfS_S_ii --------------------------
	.section	.nv.info._Z8Sgemv_v1PfS_S_ii,"",@"SHT_CUDA_INFO"
	.sectionflags	@""
	.align	4


	//----- nvinfo : EIATTR_CUDA_API_VERSION
	.align		4
        /*0000*/ 	.byte	0x04, 0x37
        /*0002*/ 	.short	(.L_43 - .L_42)
.L_42:
        /*0004*/ 	.word	0x00000082


	//----- nvinfo : EIATTR_KPARAM_INFO
	.align		4
.L_43:
        /*0008*/ 	.byte	0x04, 0x17
        /*000a*/ 	.short	(.L_45 - .L_44)
.L_44:
        /*000c*/ 	.word	0x00000000
        /*0010*/ 	.short	0x0004
        /*0012*/ 	.short	0x001c
        /*0014*/ 	.byte	0x00, 0xf0, 0x11, 0x00


	//----- nvinfo : EIATTR_KPARAM_INFO
	.align		4
.L_45:
        /*0018*/ 	.byte	0x04, 0x17
        /*001a*/ 	.short	(.L_47 - .L_46)
.L_46:
        /*001c*/ 	.word	0x00000000
        /*0020*/ 	.short	0x0003
        /*0022*/ 	.short	0x0018
        /*0024*/ 	.byte	0x00, 0xf0, 0x11, 0x00


	//----- nvinfo : EIATTR_KPARAM_INFO
	.align		4
.L_47:
        /*0028*/ 	.byte	0x04, 0x17
        /*002a*/ 	.short	(.L_49 - .L_48)
.L_48:
        /*002c*/ 	.word	0x00000000
        /*0030*/ 	.short	0x0002
        /*0032*/ 	.short	0x0010
        /*0034*/ 	.byte	0x00, 0xf5, 0x21, 0x00


	//----- nvinfo : EIATTR_KPARAM_INFO
	.align		4
.L_49:
        /*0038*/ 	.byte	0x04, 0x17
        /*003a*/ 	.short	(.L_51 - .L_50)
.L_50:
        /*003c*/ 	.word	0x00000000
        /*0040*/ 	.short	0x0001
        /*0042*/ 	.short	0x0008
        /*0044*/ 	.byte	0x00, 0xf5, 0x21, 0x00


	//----- nvinfo : EIATTR_KPARAM_INFO
	.align		4
.L_51:
        /*0048*/ 	.byte	0x04, 0x17
        /*004a*/ 	.short	(.L_53 - .L_52)
.L_52:
        /*004c*/ 	.word	0x00000000
        /*0050*/ 	.short	0x0000
        /*0052*/ 	.short	0x0000
        /*0054*/ 	.byte	0x00, 0xf5, 0x21, 0x00


	//----- nvinfo : EIATTR_SPARSE_MMA_MASK
	.align		4
.L_53:
        /*0058*/ 	.byte	0x03, 0x50
        /*005a*/ 	.short	0x0000


	//----- nvinfo : EIATTR_MAXREG_COUNT
	.align		4
        /*005c*/ 	.byte	0x03, 0x1b
        /*005e*/ 	.short	0x00ff


	//----- nvinfo : EIATTR_MERCURY_ISA_VERSION
	.align		4
        /*0060*/ 	.byte	0x03, 0x5f
        /*0062*/ 	.short	0x0101


	//----- nvinfo : EIATTR_COOP_GROUP_MASK_REGIDS
	.align		4
        /*0064*/ 	.byte	0x04, 0x29
        /*0066*/ 	.short	(.L_55 - .L_54)


	//   ....[0]....
.L_54:
        /*0068*/ 	.word	0xffffffff


	//   ....[1]....
        /*006c*/ 	.word	0xffffffff


	//   ....[2]....
        /*0070*/ 	.word	0xffffffff


	//   ....[3]....
        /*0074*/ 	.word	0xffffffff


	//   ....[4]....
        /*0078*/ 	.word	0xffffffff


	//----- nvinfo : EIATTR_COOP_GROUP_INSTR_OFFSETS
	.align		4
.L_55:
        /*007c*/ 	.byte	0x04, 0x28
        /*007e*/ 	.short	(.L_57 - .L_56)


	//   ....[0]....
.L_56:
        /*0080*/ 	.word	0x00000b10


	//   ....[1]....
        /*0084*/ 	.word	0x00000b40


	//   ....[2]....
        /*0088*/ 	.word	0x00000b60


	//   ....[3]....
        /*008c*/ 	.word	0x00000b80


	//   ....[4]....
        /*0090*/ 	.word	0x00000ba0


	//----- nvinfo : EIATTR_VRC_CTA_INIT_COUNT
	.align		4
.L_57:
        /*0094*/ 	.byte	0x02, 0x4a
	.zero		1
	.zero		1


	//----- nvinfo : EIATTR_EXIT_INSTR_OFFSETS
	.align		4
        /*0098*/ 	.byte	0x04, 0x1c
        /*009a*/ 	.short	(.L_59 - .L_58)


	//   ....[0]....
.L_58:
        /*009c*/ 	.word	0x00000070


	//   ....[1]....
        /*00a0*/ 	.word	0x00000bb0


	//   ....[2]....
        /*00a4*/ 	.word	0x00000c00


	//----- nvinfo : EIATTR_CRS_STACK_SIZE
	.align		4
.L_59:
        /*00a8*/ 	.byte	0x04, 0x1e
        /*00aa*/ 	.short	(.L_61 - .L_60)
.L_60:
        /*00ac*/ 	.word	0x00000000


	//----- nvinfo : EIATTR_CBANK_PARAM_SIZE
	.align		4
.L_61:
        /*00b0*/ 	.byte	0x03, 0x19
        /*00b2*/ 	.short	0x0020


	//----- nvinfo : EIATTR_PARAM_CBANK
	.align		4
        /*00b4*/ 	.byte	0x04, 0x0a
        /*00b6*/ 	.short	(.L_63 - .L_62)
	.align		4
.L_62:
        /*00b8*/ 	.word	index@(.nv.constant0._Z8Sgemv_v1PfS_S_ii)
        /*00bc*/ 	.short	0x0380
        /*00be*/ 	.short	0x0020


	//----- nvinfo : EIATTR_SW_WAR
	.align		4
.L_63:
        /*00c0*/ 	.byte	0x04, 0x36
        /*00c2*/ 	.short	(.L_65 - .L_64)
.L_64:
        /*00c4*/ 	.word	0x00000008
.L_65:


//--------------------- .nv.info._Z8Sgemv_v0PfS_S_ii --------------------------
	.section	.nv.info._Z8Sgemv_v0PfS_S_ii,"",@"SHT_CUDA_INFO"
	.sectionflags	@""
	.align	4


	//----- nvinfo : EIATTR_CUDA_API_VERSION
	.align		4
        /*0000*/ 	.byte	0x04, 0x37
        /*0002*/ 	.short	(.L_67 - .L_66)
.L_66:
        /*0004*/ 	.word	0x00000082


	//----- nvinfo : EIATTR_KPARAM_INFO
	.align		4
.L_67:
        /*0008*/ 	.byte	0x04, 0x17
        /*000a*/ 	.short	(.L_69 - .L_68)
.L_68:
        /*000c*/ 	.word	0x00000000
        /*0010*/ 	.short	0x0004
        /*0012*/ 	.short	0x001c
        /*0014*/ 	.byte	0x00, 0xf0, 0x11, 0x00


	//----- nvinfo : EIATTR_KPARAM_INFO
	.align		4
.L_69:
        /*0018*/ 	.byte	0x04, 0x17
        /*001a*/ 	.short	(.L_71 - .L_70)
.L_70:
        /*001c*/ 	.word	0x00000000
        /*0020*/ 	.short	0x0003
        /*0022*/ 	.short	0x0018
        /*0024*/ 	.byte	0x00, 0xf0, 0x11, 0x00


	//----- nvinfo : EIATTR_KPARAM_INFO
	.align		4
.L_71:
        /*0028*/ 	.byte	0x04, 0x17
        /*002a*/ 	.short	(.L_73 - .L_72)
.L_72:
        /*002c*/ 	.word	0x00000000
        /*0030*/ 	.short	0x0002
        /*0032*/ 	.short	0x0010
        /*0034*/ 	.byte	0x00, 0xf5, 0x21, 0x00


	//----- nvinfo : EIATTR_KPARAM_INFO
	.align		4
.L_73:
        /*0038*/ 	.byte	0x04, 0x17
        /*003a*/ 	.short	(.L_75 - .L_74)
.L_74:
        /*003c*/ 	.word	0x00000000
        /*0040*/ 	.short	0x0001
        /*0042*/ 	.short	0x0008
        /*0044*/ 	.byte	0x00, 0xf5, 0x21, 0x00


	//----- nvinfo : EIATTR_KPARAM_INFO
	.align		4
.L_75:
        /*0048*/ 	.byte	0x04, 0x17
        /*004a*/ 	.short	(.L_77 - .L_76)
.L_76:
        /*004c*/ 	.word	0x00000000
        /*0050*/ 	.short	0x0000
        /*0052*/ 	.short	0x0000
        /*0054*/ 	.byte	0x00, 0xf5, 0x21, 0x00


	//----- nvinfo : EIATTR_SPARSE_MMA_MASK
	.align		4
.L_77:
        /*0058*/ 	.byte	0x03, 0x50
        /*005a*/ 	.short	0x0000


	//----- nvinfo : EIATTR_MAXREG_COUNT
	.align		4
        /*005c*/ 	.byte	0x03, 0x1b
        /*005e*/ 	.short	0x00ff


	//----- nvinfo : EIATTR_MERCURY_ISA_VERSION
	.align		4
        /*0060*/ 	.byte	0x03, 0x5f
        /*0062*/ 	.short	0x0101


	//----- nvinfo : EIATTR_COOP_GROUP_MASK_REGIDS
	.align		4
        /*0064*/ 	.byte	0x04, 0x29
        /*0066*/ 	.short	(.L_79 - .L_78)


	//   ....[0]....
.L_78:
        /*0068*/ 	.word	0xffffffff


	//   ....[1]....
        /*006c*/ 	.word	0xffffffff


	//   ....[2]....
        /*0070*/ 	.word	0xffffffff


	//   ....[3]....
        /*0074*/ 	.word	0xffffffff


	//   ....[4]....
        /*0078*/ 	.word	0xffffffff


	//----- nvinfo : EIATTR_COOP_GROUP_INSTR_OFFSETS
	.align		4
.L_79:
        /*007c*/ 	.byte	0x04, 0x28
        /*007e*/ 	.short	(.L_81 - .L_80)


	//   ....[0]....
.L_80:
        /*0080*/ 	.word	0x00000b00


	//   ....[1]....
        /*0084*/ 	.word	0x00000b30


	//   ....[2]....
        /*0088*/ 	.word	0x00000b50


	//   ....[3]....
        /*008c*/ 	.word	0x00000b70


	//   ....[4]....
        /*0090*/ 	.word	0x00000b90


	//----- nvinfo : EIATTR_VRC_CTA_INIT_COUNT
	.align		4
.L_81:
        /*0094*/ 	.byte	0x02, 0x4a
	.zero		1
	.zero		1


	//----- nvinfo : EIATTR_EXIT_INSTR_OFFSETS
	.align		4
        /*0098*/ 	.byte	0x04, 0x1c
        /*009a*/ 	.short	(.L_83 - .L_82)


	//   ....[0]....
.L_82:
        /*009c*/ 	.word	0x00000070


	//   ....[1]....
        /*00a0*/ 	.word	0x00000ba0


	//   ....[2]....
        /*00a4*/ 	.word	0x00000bf0


	//----- nvinfo : EIATTR_CRS_STACK_SIZE
	.align		4
.L_83:
        /*00a8*/ 	.byte	0x04, 0x1e
        /*00aa*/ 	.short	(.L_85 - .L_84)
.L_84:
        /*00ac*/ 	.word	0x00000000


	//----- nvinfo : EIATTR_CBANK_PARAM_SIZE
	.align		4
.L_85:
        /*00b0*/ 	.byte	0x03, 0x19
        /*00b2*/ 	.short	0x0020


	//----- nvinfo : EIATTR_PARAM_CBANK
	.align		4
        /*00b4*/ 	.byte	0x04, 0x0a
        /*00b6*/ 	.short	(.L_87 - .L_86)
	.align		4
.L_86:
        /*00b8*/ 	.word	index@(.nv.constant0._Z8Sgemv_v0PfS_S_ii)
        /*00bc*/ 	.short	0x0380
        /*00be*/ 	.short	0x0020


	//----- nvinfo : EIATTR_SW_WAR
	.align		4
.L_87:
        /*00c0*/ 	.byte	0x04, 0x36
        /*00c2*/ 	.short	(.L_89 - .L_88)
.L_88:
        /*00c4*/ 	.word	0x00000008
.L_89:


//--------------------- .nv.callgraph             --------------------------
	.section	.nv.callgraph,"",@"SHT_CUDA_CALLGRAPH"
	.align	4
	.sectionentsize	8
	.align		4
        /*0000*/ 	.word	0x00000000
	.align		4
        /*0004*/ 	.word	0xffffffff
	.align		4
        /*0008*/ 	.word	0x00000000
	.align		4
        /*000c*/ 	.word	0xfffffffe
	.align		4
        /*0010*/ 	.word	0x00000000
	.align		4
        /*0014*/ 	.word	0xfffffffd
	.align		4
        /*0018*/ 	.word	0x00000000
	.align		4
        /*001c*/ 	.word	0xfffffffc


//--------------------- .text._Z8Sgemv_v2PfS_S_ii --------------------------
	.section	.text._Z8Sgemv_v2PfS_S_ii,"ax",@progbits
	.align	128
        .global         _Z8Sgemv_v2PfS_S_ii
        .type           _Z8Sgemv_v2PfS_S_ii,@function
        .size           _Z8Sgemv_v2PfS_S_ii,(.L_x_26 - _Z8Sgemv_v2PfS_S_ii)
        .other          _Z8Sgemv_v2PfS_S_ii,@"STO_CUDA_ENTRY STV_DEFAULT"
_Z8Sgemv_v2PfS_S_ii:
.text._Z8Sgemv_v2PfS_S_ii:
[----:B------:R-:W-:Y:S01]  /*0000*/  LDC R1, c[0x0][0x37c] ;  /* 0x0000df00ff017b82 */ /* 0x000fe20000000800 */
[----:B------:R-:W0:Y:S07]  /*0010*/  S2R R0, SR_TID.Y ;  /* 0x0000000000007919 */ /* 0x000e2e0000002200 */
[----:B------:R-:W0:Y:S01]  /*0020*/  S2UR UR4, SR_CTAID.X ;  /* 0x00000000000479c3 */ /* 0x000e220000002500 */
[----:B------:R-:W1:Y:S07]  /*0030*/  LDCU UR5, c[0x0][0x398] ;  /* 0x00007300ff0577ac */ /* 0x000e6e0008000800 */
[----:B------:R-:W0:Y:S02]  /*0040*/  LDC R3, c[0x0][0x364] ;  /* 0x0000d900ff037b82 */ /* 0x000e240000000800 */
[----:B0-----:R-:W-:-:S04]  /*0050*/  IMAD R0, R3, UR4, R0 ;  /* 0x0000000403007c24 */ /* 0x001fc8000f8e0200 */
[----:B------:R-:W-:-:S05]  /*0060*/  IMAD.SHL.U32 R0, R0, 0x2, RZ ;  /* 0x0000000200007824 */ /* 0x000fca00078e00ff */
[----:B-1----:R-:W-:-:S13]  /*0070*/  ISETP.GE.AND P0, PT, R0, UR5, PT ;  /* 0x0000000500007c0c */ /* 0x002fda000bf06270 */
[----:B------:R-:W-:Y:S05]  /*0080*/  @P0 EXIT ;  /* 0x000000000000094d */ /* 0x000fea0003800000 */
[----:B------:R-:W0:Y:S01]  /*0090*/  S2R R2, SR_TID.X ;  /* 0x0000000000027919 */ /* 0x000e220000002100 */
[----:B------:R-:W1:Y:S01]  /*00a0*/  LDCU UR6, c[0x0][0x39c] ;  /* 0x00007380ff0677ac */ /* 0x000e620008000800 */
[----:B------:R-:W-:Y:S01]  /*00b0*/  BSSY.RECONVERGENT B0, `(.L_x_0) ;  /* 0x00000da000007945 */ /* 0x000fe20003800200 */
[----:B------:R-:W-:Y:S01]  /*00c0*/  CS2R R4, SRZ ;  /* 0x0000000000047805 */ /* 0x000fe2000001ff00 */
[----:B------:R-:W2:Y:S01]  /*00d0*/  LDCU.64 UR4, c[0x0][0x358] ;  /* 0x00006b00ff0477ac */ /* 0x000ea20008000a00 */
[----:B-1----:R-:W-:Y:S01]  /*00e0*/  IMAD.U32 R7, RZ, RZ, UR6 ;  /* 0x00000006ff077e24 */ /* 0x002fe2000f8e00ff */
[----:B------:R-:W1:Y:S04]  /*00f0*/  LDCU UR6, c[0x0][0x39c] ;  /* 0x00007380ff0677ac */ /* 0x000e680008000800 */
[----:B------:R-:W-:-:S04]  /*0100*/  SHF.L.U32 R3, R7, 0x1, RZ ;  /* 0x0000000107037819 */ /* 0x000fc800000006ff */
[----:B0-----:R-:W-:-:S13]  /*0110*/  ISETP.GE.AND P0, PT, R2, R3, PT ;  /* 0x000000030200720c */ /* 0x001fda0003f06270 */
[----:B-12---:R-:W-:Y:S05]  /*0120*/  @P0 BRA `(.L_x_1) ;  /* 0x0000000c00480947 */ /* 0x006fea0003800000 */
[----:B------:R-:W-:Y:S01]  /*0130*/  LOP3.LUT R6, RZ, R2, RZ, 0x33, !PT ;  /* 0x00000002ff067212 */ /* 0x000fe200078e33ff */
[----:B------:R-:W-:Y:S04]  /*0140*/  BSSY.RECONVERGENT B1, `(.L_x_2) ;  /* 0x000003b000017945 */ /* 0x000fe80003800200 */
[----:B------:R-:W-:-:S05]  /*0150*/  IMAD.IADD R12, R3, 0x1, R6 ;  /* 0x00000001030c7824 */ /* 0x000fca00078e0206 */
[C---:B------:R-:W-:Y:S02]  /*0160*/  LOP3.LUT R6, R12.reuse, 0x60, RZ, 0xc0, !PT ;  /* 0x000000600c067812 */ /* 0x040fe400078ec0ff */
[----:B------:R-:W-:Y:S02]  /*0170*/  ISETP.GE.U32.AND P0, PT, R12, 0x60, PT ;  /* 0x000000600c00780c */ /* 0x000fe40003f06070 */
[----:B------:R-:W-:Y:S01]  /*0180*/  ISETP.NE.AND P1, PT, R6, 0x60, PT ;  /* 0x000000600600780c */ /* 0x000fe20003f25270 */
[----:B------:R-:W-:-:S12]  /*0190*/  IMAD.MOV.U32 R6, RZ, RZ, R2 ;  /* 0x000000ffff067224 */ /* 0x000fd800078e0002 */
[----:B------:R-:W-:Y:S05]  /*01a0*/  @!P1 BRA `(.L_x_3) ;  /* 0x0000000000d09947 */ /* 0x000fea0003800000 */
[-C--:B------:R-:W-:Y:S01]  /*01b0*/  IABS R16, R7.reuse ;  /* 0x0000000700107213 */ /* 0x080fe20000000000 */
[----:B------:R-:W0:Y:S01]  /*01c0*/  LDC.64 R10, c[0x0][0x380] ;  /* 0x0000e000ff0a7b82 */ /* 0x000e220000000a00 */
[----:B------:R-:W-:Y:S02]  /*01d0*/  LEA.HI R12, R12, 0x1, RZ, 0x1b ;  /* 0x000000010c0c7811 */ /* 0x000fe400078fd8ff */
[----:B------:R-:W1:Y:S01]  /*01e0*/  I2F.RP R6, R16 ;  /* 0x0000001000067306 */ /* 0x000e620000209400 */
[----:B------:R-:W-:Y:S02]  /*01f0*/  ISETP.NE.AND P1, PT, R7, RZ, PT ;  /* 0x000000ff0700720c */ /* 0x000fe40003f25270 */
[----:B------:R-:W-:Y:S01]  /*0200*/  LOP3.LUT R19, R12, 0x3, RZ, 0xc0, !PT ;  /* 0x000000030c137812 */ /* 0x000fe200078ec0ff */
[----:B------:R-:W-:Y:S01]  /*0210*/  IMAD.MOV.U32 R12, RZ, RZ, RZ ;  /* 0x000000ffff0c7224 */ /* 0x000fe200078e00ff */
[----:B------:R-:W2:Y:S01]  /*0220*/  LDC.64 R8, c[0x0][0x388] ;  /* 0x0000e200ff087b82 */ /* 0x000ea20000000a00 */
[----:B------:R-:W-:-:S02]  /*0230*/  LOP3.LUT R18, RZ, R7, RZ, 0x33, !PT ;  /* 0x00000007ff127212 */ /* 0x000fc400078e33ff */
[----:B------:R-:W-:Y:S01]  /*0240*/  IMAD.MOV R19, RZ, RZ, -R19 ;  /* 0x000000ffff137224 */ /* 0x000fe200078e0a13 */
[----:B-1----:R-:W1:Y:S02]  /*0250*/  MUFU.RCP R6, R6 ;  /* 0x0000000600067308 */ /* 0x002e640000001000 */
[----:B-1----:R-:W-:Y:S02]  /*0260*/  IADD3 R13, PT, PT, R6, 0xffffffe, RZ ;  /* 0x0ffffffe060d7810 */ /* 0x002fe40007ffe0ff */
[----:B------:R-:W-:-:S04]  /*0270*/  MOV R6, R2 ;  /* 0x0000000200067202 */ /* 0x000fc80000000f00 */
[----:B------:R-:W1:Y:S02]  /*0280*/  F2I.FTZ.U32.TRUNC.NTZ R13, R13 ;  /* 0x0000000d000d7305 */ /* 0x000e64000021f000 */
[----:B-1----:R-:W-:-:S04]  /*0290*/  IMAD.MOV R17, RZ, RZ, -R13 ;  /* 0x000000ffff117224 */ /* 0x002fc800078e0a0d */
[----:B------:R-:W-:-:S04]  /*02a0*/  IMAD R17, R17, R16, RZ ;  /* 0x0000001011117224 */ /* 0x000fc800078e02ff */
[----:B0-2---:R-:W-:-:S07]  /*02b0*/  IMAD.HI.U32 R17, R13, R17, R12 ;  /* 0x000000110d117227 */ /* 0x005fce00078e000c */
.L_x_4:
[----:B------:R-:W-:Y:S01]  /*02c0*/  IABS R14, R6 ;  /* 0x00000006000e7213 */ /* 0x000fe20000000000 */
[----:B------:R-:W-:-:S04]  /*02d0*/  IMAD.U32 R7, RZ, RZ, UR6 ;  /* 0x00000006ff077e24 */ /* 0x000fc8000f8e00ff */
[----:B------:R-:W-:Y:S01]  /*02e0*/  IMAD.HI.U32 R12, R17, R14, RZ ;  /* 0x0000000e110c7227 */ /* 0x000fe200078e00ff */
[----:B------:R-:W-:-:S04]  /*02f0*/  IABS R20, R7 ;  /* 0x0000000700147213 */ /* 0x000fc80000000000 */
[----:B------:R-:W-:-:S05]  /*0300*/  IADD3 R13, PT, PT, -R12, RZ, RZ ;  /* 0x000000ff0c0d7210 */ /* 0x000fca0007ffe1ff */
[----:B------:R-:W-:-:S05]  /*0310*/  IMAD R13, R20, R13, R14 ;  /* 0x0000000d140d7224 */ /* 0x000fca00078e020e */
[----:B------:R-:W-:-:S13]  /*0320*/  ISETP.GT.U32.AND P3, PT, R16, R13, PT ;  /* 0x0000000d1000720c */ /* 0x000fda0003f64070 */
[----:B------:R-:W-:Y:S01]  /*0330*/  @!P3 IMAD.IADD R13, R13, 0x1, -R20 ;  /* 0x000000010d0db824 */ /* 0x000fe200078e0a14 */
[----:B------:R-:W-:-:S04]  /*0340*/  @!P3 IADD3 R12, PT, PT, R12, 0x1, RZ ;  /* 0x000000010c0cb810 */ /* 0x000fc80007ffe0ff */
[----:B------:R-:W-:Y:S02]  /*0350*/  ISETP.GE.U32.AND P2, PT, R13, R16, PT ;  /* 0x000000100d00720c */ /* 0x000fe40003f46070 */
[----:B------:R-:W-:-:S04]  /*0360*/  LOP3.LUT R13, R6, R7, RZ, 0x3c, !PT ;  /* 0x00000007060d7212 */ /* 0x000fc800078e3cff */
[----:B------:R-:W-:-:S07]  /*0370*/  ISETP.GE.AND P4, PT, R13, RZ, PT ;  /* 0x000000ff0d00720c */ /* 0x000fce0003f86270 */
[----:B------:R-:W-:-:S06]  /*0380*/  @P2 VIADD R12, R12, 0x1 ;  /* 0x000000010c0c2836 */ /* 0x000fcc0000000000 */
[----:B------:R-:W-:-:S04]  /*0390*/  @!P4 IADD3 R12, PT, PT, -R12, RZ, RZ ;  /* 0x000000ff0c0cc210 */ /* 0x000fc80007ffe1ff */
[----:B------:R-:W-:-:S04]  /*03a0*/  SEL R21, R18, R12, !P1 ;  /* 0x0000000c12157207 */ /* 0x000fc80004800000 */
[----:B------:R-:W-:Y:S01]  /*03b0*/  IADD3 R12, PT, PT, R0, R21, RZ ;  /* 0x00000015000c7210 */ /* 0x000fe20007ffe0ff */
[----:B------:R-:W-:-:S04]  /*03c0*/  IMAD.MOV R13, RZ, RZ, -R21 ;  /* 0x000000ffff0d7224 */ /* 0x000fc800078e0a15 */
[----:B------:R-:W-:-:S04]  /*03d0*/  IMAD R13, R7, R13, R6 ;  /* 0x0000000d070d7224 */ /* 0x000fc800078e0206 */
[----:B------:R-:W-:Y:S02]  /*03e0*/  IMAD R15, R12, R7, R13 ;  /* 0x000000070c0f7224 */ /* 0x000fe400078e020d */
[----:B------:R-:W-:-:S04]  /*03f0*/  IMAD.WIDE.U32 R12, R13, 0x4, R8 ;  /* 0x000000040d0c7825 */ /* 0x000fc800078e0008 */
[----:B------:R-:W-:Y:S02]  /*0400*/  IMAD.WIDE R14, R15, 0x4, R10 ;  /* 0x000000040f0e7825 */ /* 0x000fe400078e020a */
[----:B------:R-:W2:Y:S04]  /*0410*/  LDG.E R13, desc[UR4][R12.64] ;  /* 0x000000040c0d7981 */ /* 0x000ea8000c1e1900 */
[----:B------:R-:W2:Y:S01]  /*0420*/  LDG.E R14, desc[UR4][R14.64] ;  /* 0x000000040e0e7981 */ /* 0x000ea2000c1e1900 */
[----:B------:R-:W-:Y:S01]  /*0430*/  IMAD.SHL.U32 R21, R21, 0x4, RZ ;  /* 0x0000000415157824 */ /* 0x000fe200078e00ff */
[----:B------:R-:W-:Y:S01]  /*0440*/  IADD3 R19, PT, PT, R19, 0x1, RZ ;  /* 0x0000000113137810 */ /* 0x000fe20007ffe0ff */
[----:B------:R-:W-:-:S03]  /*0450*/  VIADD R6, R6, 0x20 ;  /* 0x0000002006067836 */ /* 0x000fc60000000000 */
[C---:B------:R-:W-:Y:S02]  /*0460*/  ISETP.EQ.AND P3, PT, R21.reuse, RZ, PT ;  /* 0x000000ff1500720c */ /* 0x040fe40003f62270 */
[----:B------:R-:W-:Y:S02]  /*0470*/  ISETP.EQ.AND P4, PT, R21, 0x4, PT ;  /* 0x000000041500780c */ /* 0x000fe40003f82270 */
[----:B------:R-:W-:-:S09]  /*0480*/  ISETP.NE.AND P2, PT, R19, RZ, PT ;  /* 0x000000ff1300720c */ /* 0x000fd20003f45270 */
[----:B------:R-:W-:Y:S02]  /*0490*/  @P3 MOV R21, R4 ;  /* 0x0000000400153202 */ /* 0x000fe40000000f00 */
[----:B------:R-:W-:-:S04]  /*04a0*/  @P4 IMAD.MOV.U32 R21, RZ, RZ, R5 ;  /* 0x000000ffff154224 */ /* 0x000fc800078e0005 */
[----:B--2---:R-:W-:-:S04]  /*04b0*/  FFMA R20, R14, R13, R21 ;  /* 0x0000000d0e147223 */ /* 0x004fc80000000015 */
[----:B------:R-:W-:Y:S01]  /*04c0*/  @P3 IMAD.MOV.U32 R4, RZ, RZ, R20 ;  /* 0x000000ffff043224 */ /* 0x000fe200078e0014 */
[----:B------:R-:W-:Y:S01]  /*04d0*/  @P4 MOV R5, R20 ;  /* 0x0000001400054202 */ /* 0x000fe20000000f00 */
[----:B------:R-:W-:Y:S06]  /*04e0*/  @P2 BRA `(.L_x_4) ;  /* 0xfffffffc00742947 */ /* 0x000fec000383ffff */
.L_x_3:
[----:B------:R-:W-:Y:S05]  /*04f0*/  BSYNC.RECONVERGENT B1 ;  /* 0x0000000000017941 */ /* 0x000fea0003800200 */
.L_x_2:
[----:B------:R-:W-:Y:S05]  /*0500*/  @!P0 BRA `(.L_x_1) ;  /* 0x0000000800508947 */ /* 0x000fea0003800000 */
[----:B------:R-:W-:Y:S01]  /*0510*/  IABS R7, R7 ;  /* 0x0000000700077213 */ /* 0x000fe20000000000 */
[----:B------:R-:W0:Y:S03]  /*0520*/  LDC R9, c[0x0][0x39c] ;  /* 0x0000e700ff097b82 */ /* 0x000e260000000800 */
[----:B------:R-:W1:Y:S05]  /*0530*/  I2F.RP R12, R7 ;  /* 0x00000007000c7306 */ /* 0x000e6a0000209400 */
[----:B------:R-:W2:Y:S08]  /*0540*/  LDC.64 R14, c[0x0][0x380] ;  /* 0x0000e000ff0e7b82 */ /* 0x000eb00000000a00 */
[----:B------:R-:W3:Y:S01]  /*0550*/  LDC.64 R16, c[0x0][0x388] ;  /* 0x0000e200ff107b82 */ /* 0x000ee20000000a00 */
[----:B-1----:R-:W1:Y:S02]  /*0560*/  MUFU.RCP R12, R12 ;  /* 0x0000000c000c7308 */ /* 0x002e640000001000 */
[----:B-1----:R-:W-:-:S06]  /*0570*/  IADD3 R10, PT, PT, R12, 0xffffffe, RZ ;  /* 0x0ffffffe0c0a7810 */ /* 0x002fcc0007ffe0ff */
[----:B------:R1:W4:Y:S02]  /*0580*/  F2I.FTZ.U32.TRUNC.NTZ R11, R10 ;  /* 0x0000000a000b7305 */ /* 0x000324000021f000 */
[----:B-1----:R-:W-:Y:S02]  /*0590*/  HFMA2 R10, -RZ, RZ, 0, 0 ;  /* 0x00000000ff0a7431 */ /* 0x002fe400000001ff */
[----:B----4-:R-:W-:-:S04]  /*05a0*/  IMAD.MOV R8, RZ, RZ, -R11 ;  /* 0x000000ffff087224 */ /* 0x010fc800078e0a0b */
[----:B------:R-:W-:-:S04]  /*05b0*/  IMAD R13, R8, R7, RZ ;  /* 0x00000007080d7224 */ /* 0x000fc800078e02ff */
[----:B0-23--:R-:W-:-:S07]  /*05c0*/  IMAD.HI.U32 R8, R11, R13, R10 ;  /* 0x0000000d0b087227 */ /* 0x00dfce00078e000a */
.L_x_5:
[-C--:B------:R-:W-:Y:S01]  /*05d0*/  IABS R21, R9.reuse ;  /* 0x0000000900157213 */ /* 0x080fe20000000000 */
[C---:B------:R-:W-:Y:S01]  /*05e0*/  VIADD R22, R6.reuse, 0x20 ;  /* 0x0000002006167836 */ /* 0x040fe20000000000 */
[----:B------:R-:W-:Y:S01]  /*05f0*/  IABS R18, R6 ;  /* 0x0000000600127213 */ /* 0x000fe20000000000 */
[C---:B------:R-:W-:Y:S01]  /*0600*/  VIADD R20, R6.reuse, 0x40 ;  /* 0x0000004006147836 */ /* 0x040fe20000000000 */
[----:B------:R-:W0:Y:S01]  /*0610*/  I2F.RP R13, R21 ;  /* 0x00000015000d7306 */ /* 0x000e220000209400 */
[----:B------:R-:W-:Y:S02]  /*0620*/  IADD3 R24, PT, PT, R6, 0x60, RZ ;  /* 0x0000006006187810 */ /* 0x000fe40007ffe0ff */
[----:B------:R-:W-:Y:S01]  /*0630*/  IMAD.HI.U32 R12, R8, R18, RZ ;  /* 0x00000012080c7227 */ /* 0x000fe200078e00ff */
[----:B------:R-:W-:Y:S02]  /*0640*/  LOP3.LUT R27, RZ, R9, RZ, 0x33, !PT ;  /* 0x00000009ff1b7212 */ /* 0x000fe400078e33ff */
[----:B------:R-:W-:-:S02]  /*0650*/  IABS R26, R24 ;  /* 0x00000018001a7213 */ /* 0x000fc40000000000 */
[----:B------:R-:W-:-:S05]  /*0660*/  IADD3 R8, PT, PT, -R12, RZ, RZ ;  /* 0x000000ff0c087210 */ /* 0x000fca0007ffe1ff */
[----:B------:R-:W-:Y:S01]  /*0670*/  IMAD R18, R21, R8, R18 ;  /* 0x0000000815127224 */ /* 0x000fe200078e0212 */
[----:B0-----:R-:W0:Y:S04]  /*0680*/  MUFU.RCP R13, R13 ;  /* 0x0000000d000d7308 */ /* 0x001e280000001000 */
[----:B------:R-:W-:-:S13]  /*0690*/  ISETP.GT.U32.AND P1, PT, R7, R18, PT ;  /* 0x000000120700720c */ /* 0x000fda0003f24070 */
[----:B------:R-:W-:Y:S02]  /*06a0*/  @!P1 IMAD.IADD R18, R18, 0x1, -R21 ;  /* 0x0000000112129824 */ /* 0x000fe400078e0a15 */
[----:B0-----:R-:W-:Y:S02]  /*06b0*/  VIADD R10, R13, 0xffffffe ;  /* 0x0ffffffe0d0a7836 */ /* 0x001fe40000000000 */
[----:B------:R-:W-:Y:S01]  /*06c0*/  @!P1 VIADD R12, R12, 0x1 ;  /* 0x000000010c0c9836 */ /* 0x000fe20000000000 */
[----:B------:R-:W-:Y:S01]  /*06d0*/  ISETP.GE.U32.AND P0, PT, R18, R7, PT ;  /* 0x000000071200720c */ /* 0x000fe20003f06070 */
[----:B------:R0:W1:Y:S02]  /*06e0*/  F2I.FTZ.U32.TRUNC.NTZ R11, R10 ;  /* 0x0000000a000b7305 */ /* 0x000064000021f000 */
[----:B0-----:R-:W-:-:S10]  /*06f0*/  MOV R10, RZ ;  /* 0x000000ff000a7202 */ /* 0x001fd40000000f00 */
[----:B------:R-:W-:Y:S02]  /*0700*/  @P0 IADD3 R12, PT, PT, R12, 0x1, RZ ;  /* 0x000000010c0c0810 */ /* 0x000fe40007ffe0ff */
[----:B------:R-:W-:Y:S01]  /*0710*/  ISETP.NE.AND P0, PT, R9, RZ, PT ;  /* 0x000000ff0900720c */ /* 0x000fe20003f05270 */
[----:B-1----:R-:W-:-:S05]  /*0720*/  IMAD.MOV R19, RZ, RZ, -R11 ;  /* 0x000000ffff137224 */ /* 0x002fca00078e0a0b */
[----:B------:R-:W-:Y:S02]  /*0730*/  MOV R8, R19 ;  /* 0x0000001300087202 */ /* 0x000fe40000000f00 */
[----:B------:R-:W-:-:S03]  /*0740*/  IABS R19, R22 ;  /* 0x0000001600137213 */ /* 0x000fc60000000000 */
[----:B------:R-:W-:-:S04]  /*0750*/  IMAD R13, R8, R21, RZ ;  /* 0x00000015080d7224 */ /* 0x000fc800078e02ff */
[----:B------:R-:W-:Y:S01]  /*0760*/  IMAD.HI.U32 R8, R11, R13, R10 ;  /* 0x0000000d0b087227 */ /* 0x000fe200078e000a */
[----:B------:R-:W-:Y:S02]  /*0770*/  MOV R10, R19 ;  /* 0x00000013000a7202 */ /* 0x000fe40000000f00 */
[----:B------:R-:W-:Y:S02]  /*0780*/  IABS R11, R20 ;  /* 0x00000014000b7213 */ /* 0x000fe40000000000 */
[----:B------:R-:W-:Y:S01]  /*0790*/  LOP3.LUT R13, R6, R9, RZ, 0x3c, !PT ;  /* 0x00000009060d7212 */ /* 0x000fe200078e3cff */
[----:B------:R-:W-:-:S03]  /*07a0*/  IMAD.HI.U32 R25, R8, R10, RZ ;  /* 0x0000000a08197227 */ /* 0x000fc600078e00ff */
[----:B------:R-:W-:Y:S01]  /*07b0*/  ISETP.GE.AND P3, PT, R13, RZ, PT ;  /* 0x000000ff0d00720c */ /* 0x000fe20003f66270 */
[----:B------:R-:W-:Y:S01]  /*07c0*/  IMAD.HI.U32 R23, R8, R11, RZ ;  /* 0x0000000b08177227 */ /* 0x000fe200078e00ff */
[----:B------:R-:W-:-:S03]  /*07d0*/  IADD3 R7, PT, PT, -R25, RZ, RZ ;  /* 0x000000ff19077210 */ /* 0x000fc60007ffe1ff */
[----:B------:R-:W-:-:S04]  /*07e0*/  IMAD.HI.U32 R28, R8, R26, RZ ;  /* 0x0000001a081c7227 */ /* 0x000fc800078e00ff */
[----:B------:R-:W-:Y:S01]  /*07f0*/  IMAD R10, R21, R7, R10 ;  /* 0x00000007150a7224 */ /* 0x000fe200078e020a */
[----:B------:R-:W-:Y:S01]  /*0800*/  MOV R7, R21 ;  /* 0x0000001500077202 */ /* 0x000fe20000000f00 */
[----:B------:R-:W-:Y:S02]  /*0810*/  IMAD.MOV R18, RZ, RZ, -R23 ;  /* 0x000000ffff127224 */ /* 0x000fe400078e0a17 */
[----:B------:R-:W-:Y:S01]  /*0820*/  IMAD.MOV R29, RZ, RZ, -R28 ;  /* 0x000000ffff1d7224 */ /* 0x000fe200078e0a1c */
[----:B------:R-:W-:Y:S01]  /*0830*/  ISETP.GT.U32.AND P5, PT, R7, R10, PT ;  /* 0x0000000a0700720c */ /* 0x000fe20003fa4070 */
[C---:B------:R-:W-:Y:S02]  /*0840*/  IMAD R18, R21.reuse, R18, R11 ;  /* 0x0000001215127224 */ /* 0x040fe400078e020b */
[----:B------:R-:W-:Y:S02]  /*0850*/  IMAD R26, R21, R29, R26 ;  /* 0x0000001d151a7224 */ /* 0x000fe400078e021a */
[----:B------:R-:W-:Y:S01]  /*0860*/  @!P3 IMAD.MOV R12, RZ, RZ, -R12 ;  /* 0x000000ffff0cb224 */ /* 0x000fe200078e0a0c */
[----:B------:R-:W-:-:S02]  /*0870*/  ISETP.GT.U32.AND P2, PT, R7, R18, PT ;  /* 0x000000120700720c */ /* 0x000fc40003f44070 */
[----:B------:R-:W-:Y:S02]  /*0880*/  ISETP.GT.U32.AND P1, PT, R7, R26, PT ;  /* 0x0000001a0700720c */ /* 0x000fe40003f24070 */
[----:B------:R-:W-:-:S03]  /*0890*/  SEL R11, R27, R12, !P0 ;  /* 0x0000000c1b0b7207 */ /* 0x000fc60004000000 */
[----:B------:R-:W-:Y:S02]  /*08a0*/  @!P5 IADD3 R10, PT, PT, R10, -R21, RZ ;  /* 0x800000150a0ad210 */ /* 0x000fe40007ffe0ff */
[----:B------:R-:W-:Y:S02]  /*08b0*/  IMAD.MOV R19, RZ, RZ, -R11 ;  /* 0x000000ffff137224 */ /* 0x000fe400078e0a0b */
[----:B------:R-:W-:Y:S02]  /*08c0*/  ISETP.GE.U32.AND P6, PT, R10, R7, PT ;  /* 0x000000070a00720c */ /* 0x000fe40003fc6070 */
[----:B------:R-:W-:Y:S01]  /*08d0*/  @!P2 IMAD.IADD R18, R18, 0x1, -R21 ;  /* 0x000000011212a824 */ /* 0x000fe200078e0a15 */
[----:B------:R-:W-:Y:S01]  /*08e0*/  IADD3 R10, PT, PT, R0, R11, RZ ;  /* 0x0000000b000a7210 */ /* 0x000fe20007ffe0ff */
[----:B------:R-:W-:Y:S01]  /*08f0*/  IMAD R19, R9, R19, R6 ;  /* 0x0000001309137224 */ /* 0x000fe200078e0206 */
[----:B------:R-:W-:Y:S02]  /*0900*/  @!P1 IADD3 R26, PT, PT, R26, -R21, RZ ;  /* 0x800000151a1a9210 */ /* 0x000fe40007ffe0ff */
[-C--:B------:R-:W-:Y:S01]  /*0910*/  LOP3.LUT R21, R22, R9.reuse, RZ, 0x3c, !PT ;  /* 0x0000000916157212 */ /* 0x080fe200078e3cff */
[----:B------:R-:W-:Y:S01]  /*0920*/  IMAD R13, R10, R9, R19 ;  /* 0x000000090a0d7224 */ /* 0x000fe200078e0213 */
[----:B------:R-:W-:Y:S01]  /*0930*/  ISETP.GE.U32.AND P3, PT, R18, R7, PT ;  /* 0x000000071200720c */ /* 0x000fe20003f66070 */
[----:B------:R-:W-:Y:S01]  /*0940*/  IMAD.WIDE.U32 R18, R19, 0x4, R16 ;  /* 0x0000000413127825 */ /* 0x000fe200078e0010 */
[----:B------:R-:W-:-:S03]  /*0950*/  ISETP.GE.AND P4, PT, R21, RZ, PT ;  /* 0x000000ff1500720c */ /* 0x000fc60003f86270 */
[----:B------:R-:W-:Y:S01]  /*0960*/  @!P5 VIADD R25, R25, 0x1 ;  /* 0x000000011919d836 */ /* 0x000fe20000000000 */
[----:B------:R0:W2:Y:S01]  /*0970*/  LDG.E R10, desc[UR4][R18.64] ;  /* 0x00000004120a7981 */ /* 0x0000a2000c1e1900 */
[----:B------:R-:W-:-:S03]  /*0980*/  IMAD.WIDE R12, R13, 0x4, R14 ;  /* 0x000000040d0c7825 */ /* 0x000fc600078e020e */
[----:B------:R-:W-:-:S03]  /*0990*/  @P6 IADD3 R25, PT, PT, R25, 0x1, RZ ;  /* 0x0000000119196810 */ /* 0x000fc60007ffe0ff */
[----:B------:R1:W2:Y:S01]  /*09a0*/  LDG.E R12, desc[UR4][R12.64] ;  /* 0x000000040c0c7981 */ /* 0x0002a2000c1e1900 */
[----:B------:R-:W-:Y:S01]  /*09b0*/  @!P2 VIADD R23, R23, 0x1 ;  /* 0x000000011717a836 */ /* 0x000fe20000000000 */
[----:B------:R-:W-:Y:S01]  /*09c0*/  @!P4 IADD3 R25, PT, PT, -R25, RZ, RZ ;  /* 0x000000ff1919c210 */ /* 0x000fe20007ffe1ff */
[----:B------:R-:W-:Y:S01]  /*09d0*/  @!P1 VIADD R28, R28, 0x1 ;  /* 0x000000011c1c9836 */ /* 0x000fe20000000000 */
[----:B0-----:R-:W-:Y:S02]  /*09e0*/  LOP3.LUT R18, R20, R9, RZ, 0x3c, !PT ;  /* 0x0000000914127212 */ /* 0x001fe400078e3cff */
[----:B------:R-:W-:Y:S02]  /*09f0*/  ISETP.GE.U32.AND P6, PT, R26, R7, PT ;  /* 0x000000071a00720c */ /* 0x000fe40003fc6070 */
[----:B------:R-:W-:Y:S02]  /*0a00*/  ISETP.GE.AND P5, PT, R18, RZ, PT ;  /* 0x000000ff1200720c */ /* 0x000fe40003fa6270 */
[----:B-1----:R-:W-:-:S02]  /*0a10*/  LOP3.LUT R13, R24, R9, RZ, 0x3c, !PT ;  /* 0x00000009180d7212 */ /* 0x002fc400078e3cff */
[----:B------:R-:W-:Y:S02]  /*0a20*/  @P3 IADD3 R23, PT, PT, R23, 0x1, RZ ;  /* 0x0000000117173810 */ /* 0x000fe40007ffe0ff */
[----:B------:R-:W-:Y:S02]  /*0a30*/  ISETP.GE.AND P2, PT, R13, RZ, PT ;  /* 0x000000ff0d00720c */ /* 0x000fe40003f46270 */
[----:B------:R-:W-:-:S03]  /*0a40*/  SEL R13, R27, R25, !P0 ;  /* 0x000000191b0d7207 */ /* 0x000fc60004000000 */
[----:B------:R-:W-:Y:S01]  /*0a50*/  @P6 VIADD R28, R28, 0x1 ;  /* 0x000000011c1c6836 */ /* 0x000fe20000000000 */
[----:B------:R-:W-:Y:S01]  /*0a60*/  IADD3 R19, PT, PT, -R13, RZ, RZ ;  /* 0x000000ff0d137210 */ /* 0x000fe20007ffe1ff */
[----:B------:R-:W-:Y:S01]  /*0a70*/  @!P5 IMAD.MOV R23, RZ, RZ, -R23 ;  /* 0x000000ffff17d224 */ /* 0x000fe200078e0a17 */
[----:B------:R-:W-:-:S03]  /*0a80*/  IADD3 R18, PT, PT, R0, R13, RZ ;  /* 0x0000000d00127210 */ /* 0x000fc60007ffe0ff */
[----:B------:R-:W-:Y:S01]  /*0a90*/  IMAD R19, R9, R19, R22 ;  /* 0x0000001309137224 */ /* 0x000fe200078e0216 */
[----:B------:R-:W-:Y:S01]  /*0aa0*/  SEL R29, R27, R23, !P0 ;  /* 0x000000171b1d7207 */ /* 0x000fe20004000000 */
[----:B------:R-:W-:Y:S02]  /*0ab0*/  @!P2 IMAD.MOV R28, RZ, RZ, -R28 ;  /* 0x000000ffff1ca224 */ /* 0x000fe400078e0a1c */
[----:B------:R-:W-:Y:S01]  /*0ac0*/  IMAD R23, R18, R9, R19 ;  /* 0x0000000912177224 */ /* 0x000fe200078e0213 */
[----:B------:R-:W-:Y:S01]  /*0ad0*/  IADD3 R21, PT, PT, -R29, RZ, RZ ;  /* 0x000000ff1d157210 */ /* 0x000fe20007ffe1ff */
[----:B------:R-:W-:Y:S01]  /*0ae0*/  IMAD.WIDE.U32 R18, R19, 0x4, R16 ;  /* 0x0000000413127825 */ /* 0x000fe200078e0010 */
[----:B------:R-:W-:-:S03]  /*0af0*/  SEL R27, R27, R28, !P0 ;  /* 0x0000001c1b1b7207 */ /* 0x000fc60004000000 */
[----:B------:R-:W-:Y:S01]  /*0b00*/  IMAD.WIDE R22, R23, 0x4, R14 ;  /* 0x0000000417167825 */ /* 0x000fe200078e020e */
[----:B------:R0:W3:Y:S03]  /*0b10*/  LDG.E R26, desc[UR4][R18.64] ;  /* 0x00000004121a7981 */ /* 0x0000e6000c1e1900 */
[----:B------:R-:W-:Y:S01]  /*0b20*/  IMAD R20, R9, R21, R20 ;  /* 0x0000001509147224 */ /* 0x000fe200078e0214 */
[----:B------:R1:W3:Y:S01]  /*0b30*/  LDG.E R28, desc[UR4][R22.64] ;  /* 0x00000004161c7981 */ /* 0x0002e2000c1e1900 */
[----:B------:R-:W-:-:S04]  /*0b40*/  IMAD.IADD R21, R0, 0x1, R29 ;  /* 0x0000000100157824 */ /* 0x000fc800078e021d */
[----:B------:R-:W-:Y:S02]  /*0b50*/  IMAD R21, R21, R9, R20 ;  /* 0x0000000915157224 */ /* 0x000fe400078e0214 */
[----:B0-----:R-:W-:Y:S01]  /*0b60*/  IMAD.WIDE.U32 R18, R20, 0x4, R16 ;  /* 0x0000000414127825 */ /* 0x001fe200078e0010 */
[----:B------:R-:W-:-:S03]  /*0b70*/  IADD3 R25, PT, PT, -R27, RZ, RZ ;  /* 0x000000ff1b197210 */ /* 0x000fc60007ffe1ff */
[----:B------:R-:W-:Y:S02]  /*0b80*/  IMAD.WIDE R20, R21, 0x4, R14 ;  /* 0x0000000415147825 */ /* 0x000fe400078e020e */
[----:B------:R-:W4:Y:S02]  /*0b90*/  LDG.E R18, desc[UR4][R18.64] ;  /* 0x0000000412127981 */ /* 0x000f24000c1e1900 */
[----:B------:R-:W-:Y:S02]  /*0ba0*/  IMAD R24, R9, R25, R24 ;  /* 0x0000001909187224 */ /* 0x000fe400078e0218 */
[----:B------:R-:W4:Y:S01]  /*0bb0*/  LDG.E R21, desc[UR4][R20.64] ;  /* 0x0000000414157981 */ /* 0x000f22000c1e1900 */
[----:B------:R-:W-:-:S04]  /*0bc0*/  IMAD.IADD R25, R0, 0x1, R27 ;  /* 0x0000000100197824 */ /* 0x000fc800078e021b */
[----:B------:R-:W-:-:S04]  /*0bd0*/  IMAD R25, R25, R9, R24 ;  /* 0x0000000919197224 */ /* 0x000fc800078e0218 */
[----:B-1----:R-:W-:-:S04]  /*0be0*/  IMAD.WIDE R22, R25, 0x4, R14 ;  /* 0x0000000419167825 */ /* 0x002fc800078e020e */
[----:B------:R-:W-:Y:S02]  /*0bf0*/  IMAD.WIDE.U32 R24, R24, 0x4, R16 ;  /* 0x0000000418187825 */ /* 0x000fe400078e0010 */
[----:B------:R-:W5:Y:S04]  /*0c00*/  LDG.E R22, desc[UR4][R22.64] ;  /* 0x0000000416167981 */ /* 0x000f68000c1e1900 */
[----:B------:R-:W5:Y:S01]  /*0c10*/  LDG.E R25, desc[UR4][R24.64] ;  /* 0x0000000418197981 */ /* 0x000f62000c1e1900 */
[----:B------:R-:W-:-:S04]  /*0c20*/  SHF.L.U32 R11, R11, 0x2, RZ ;  /* 0x000000020b0b7819 */ /* 0x000fc800000006ff */
[C---:B------:R-:W-:Y:S02]  /*0c30*/  ISETP.EQ.AND P0, PT, R11.reuse, RZ, PT ;  /* 0x000000ff0b00720c */ /* 0x040fe40003f02270 */
[----:B------:R-:W-:Y:S02]  /*0c40*/  ISETP.EQ.AND P1, PT, R11, 0x4, PT ;  /* 0x000000040b00780c */ /* 0x000fe40003f22270 */
[----:B------:R-:W-:-:S04]  /*0c50*/  SHF.L.U32 R13, R13, 0x2, RZ ;  /* 0x000000020d0d7819 */ /* 0x000fc800000006ff */
[C---:B------:R-:W-:Y:S02]  /*0c60*/  ISETP.EQ.AND P2, PT, R13.reuse, RZ, PT ;  /* 0x000000ff0d00720c */ /* 0x040fe40003f42270 */
[----:B------:R-:W-:-:S03]  /*0c70*/  ISETP.EQ.AND P3, PT, R13, 0x4, PT ;  /* 0x000000040d00780c */ /* 0x000fc60003f62270 */
[----:B------:R-:W-:Y:S02]  /*0c80*/  @P0 IMAD.MOV.U32 R11, RZ, RZ, R4 ;  /* 0x000000ffff0b0224 */ /* 0x000fe400078e0004 */
[----:B------:R-:W-:Y:S02]  /*0c90*/  @P1 IMAD.MOV.U32 R11, RZ, RZ, R5 ;  /* 0x000000ffff0b1224 */ /* 0x000fe400078e0005 */
[----:B------:R-:W-:Y:S01]  /*0ca0*/  IMAD.SHL.U32 R29, R29, 0x4, RZ ;  /* 0x000000041d1d7824 */ /* 0x000fe200078e00ff */
[----:B------:R-:W-:Y:S01]  /*0cb0*/  SHF.L.U32 R27, R27, 0x2, RZ ;  /* 0x000000021b1b7819 */ /* 0x000fe200000006ff */
[----:B------:R-:W-:Y:S02]  /*0cc0*/  VIADD R6, R6, 0x80 ;  /* 0x0000008006067836 */ /* 0x000fe40000000000 */
[----:B--2---:R-:W-:-:S04]  /*0cd0*/  FFMA R10, R12, R10, R11 ;  /* 0x0000000a0c0a7223 */ /* 0x004fc8000000000b */
[----:B------:R-:W-:Y:S01]  /*0ce0*/  @P1 IMAD.MOV.U32 R5, RZ, RZ, R10 ;  /* 0x000000ffff051224 */ /* 0x000fe200078e000a */
[----:B------:R-:W-:Y:S02]  /*0cf0*/  @P0 MOV R4, R10 ;  /* 0x0000000a00040202 */ /* 0x000fe40000000f00 */
[C---:B------:R-:W-:Y:S02]  /*0d00*/  ISETP.EQ.AND P0, PT, R29.reuse, RZ, PT ;  /* 0x000000ff1d00720c */ /* 0x040fe40003f02270 */
[----:B------:R-:W-:Y:S02]  /*0d10*/  @P2 MOV R11, R4 ;  /* 0x00000004000b2202 */ /* 0x000fe40000000f00 */
[----:B------:R-:W-:Y:S02]  /*0d20*/  @P3 MOV R11, R5 ;  /* 0x00000005000b3202 */ /* 0x000fe40000000f00 */
[----:B------:R-:W-:-:S03]  /*0d30*/  ISETP.EQ.AND P1, PT, R29, 0x4, PT ;  /* 0x000000041d00780c */ /* 0x000fc60003f22270 */
[----:B---3--:R-:W-:-:S04]  /*0d40*/  FFMA R26, R28, R26, R11 ;  /* 0x0000001a1c1a7223 */ /* 0x008fc8000000000b */
[----:B------:R-:W-:Y:S01]  /*0d50*/  @P2 IMAD.MOV.U32 R4, RZ, RZ, R26 ;  /* 0x000000ffff042224 */ /* 0x000fe200078e001a */
[----:B------:R-:W-:-:S03]  /*0d60*/  @P3 MOV R5, R26 ;  /* 0x0000001a00053202 */ /* 0x000fc60000000f00 */
[----:B------:R-:W-:Y:S01]  /*0d70*/  @P0 IMAD.MOV.U32 R10, RZ, RZ, R4 ;  /* 0x000000ffff0a0224 */ /* 0x000fe200078e0004 */
[C---:B------:R-:W-:Y:S01]  /*0d80*/  ISETP.EQ.AND P2, PT, R27.reuse, RZ, PT ;  /* 0x000000ff1b00720c */ /* 0x040fe20003f42270 */
[----:B------:R-:W-:Y:S01]  /*0d90*/  @P1 IMAD.MOV.U32 R10, RZ, RZ, R5 ;  /* 0x000000ffff0a1224 */ /* 0x000fe200078e0005 */
[----:B------:R-:W-:-:S03]  /*0da0*/  ISETP.EQ.AND P3, PT, R27, 0x4, PT ;  /* 0x000000041b00780c */ /* 0x000fc60003f62270 */
[----:B----4-:R-:W-:-:S04]  /*0db0*/  FFMA R18, R21, R18, R10 ;  /* 0x0000001215127223 */ /* 0x010fc8000000000a */
[----:B------:R-:W-:Y:S01]  /*0dc0*/  @P1 IMAD.MOV.U32 R5, RZ, RZ, R18 ;  /* 0x000000ffff051224 */ /* 0x000fe200078e0012 */
[----:B------:R-:W-:Y:S02]  /*0dd0*/  @P0 MOV R4, R18 ;  /* 0x0000001200040202 */ /* 0x000fe40000000f00 */
[----:B------:R-:W-:Y:S02]  /*0de0*/  ISETP.GE.AND P0, PT, R6, R3, PT ;  /* 0x000000030600720c */ /* 0x000fe40003f06270 */
[----:B------:R-:W-:Y:S02]  /*0df0*/  @P2 MOV R11, R4 ;  /* 0x00000004000b2202 */ /* 0x000fe40000000f00 */
[----:B------:R-:W-:-:S05]  /*0e00*/  @P3 MOV R11, R5 ;  /* 0x00000005000b3202 */ /* 0x000fca0000000f00 */
[----:B-----5:R-:W-:-:S04]  /*0e10*/  FFMA R22, R22, R25, R11 ;  /* 0x0000001916167223 */ /* 0x020fc8000000000b */
[----:B------:R-:W-:Y:S01]  /*0e20*/  @P2 IMAD.MOV.U32 R4, RZ, RZ, R22 ;  /* 0x000000ffff042224 */ /* 0x000fe200078e0016 */
[----:B------:R-:W-:Y:S01]  /*0e30*/  @P3 MOV R5, R22 ;  /* 0x0000001600053202 */ /* 0x000fe20000000f00 */
[----:B------:R-:W-:Y:S06]  /*0e40*/  @!P0 BRA `(.L_x_5) ;  /* 0xfffffff400e08947 */ /* 0x000fec000383ffff */
.L_x_1:
[----:B------:R-:W-:Y:S05]  /*0e50*/  BSYNC.RECONVERGENT B0 ;  /* 0x0000000000007941 */ /* 0x000fea0003800200 */
.L_x_0:
[----:B------:R-:W0:Y:S01]  /*0e60*/  SHFL.DOWN PT, R3, R4, 0x10, 0x1f ;  /* 0x0a001f0004037f89 */ /* 0x000e2200000e0000 */
[----:B------:R-:W-:-:S03]  /*0e70*/  ISETP.NE.AND P0, PT, R2, RZ, PT ;  /* 0x000000ff0200720c */ /* 0x000fc60003f05270 */
[----:B------:R-:W1:Y:S01]  /*0e80*/  SHFL.DOWN PT, R6, R5, 0x10, 0x1f ;  /* 0x0a001f0005067f89 */ /* 0x000e6200000e0000 */
[----:B0-----:R-:W-:Y:S01]  /*0e90*/  FADD R3, R3, R4 ;  /* 0x0000000403037221 */ /* 0x001fe20000000000 */
[----:B-1----:R-:W-:-:S04]  /*0ea0*/  FADD R8, R6, R5 ;  /* 0x0000000506087221 */ /* 0x002fc80000000000 */
[----:B------:R-:W0:Y:S04]  /*0eb0*/  SHFL.DOWN PT, R6, R3, 0x8, 0x1f ;  /* 0x09001f0003067f89 */ /* 0x000e2800000e0000 */
        /* <DEDUP_REMOVED lines=11> */
[----:B------:R0:W1:Y:S04]  /*0f70*/  SHFL.DOWN PT, R5, R4, 0x1, 0x1f ;  /* 0x08201f0004057f89 */ /* 0x00006800000e0000 */
[----:B------:R0:W2:Y:S01]  /*0f80*/  SHFL.DOWN PT, R11, R8, 0x1, 0x1f ;  /* 0x08201f00080b7f89 */ /* 0x0000a200000e0000 */
[----:B------:R-:W-:Y:S05]  /*0f90*/  @P0 EXIT ;  /* 0x000000000000094d */ /* 0x000fea0003800000 */
[----:B------:R-:W3:Y:S01]  /*0fa0*/  LDC.64 R2, c[0x0][0x390] ;  /* 0x0000e400ff027b82 */ /* 0x000ee20000000a00 */
[----:B-1----:R-:W-:Y:S01]  /*0fb0*/  FADD R5, R4, R5 ;  /* 0x0000000504057221 */ /* 0x002fe20000000000 */
[----:B--2---:R-:W-:Y:S01]  /*0fc0*/  FADD R11, R8, R11 ;  /* 0x0000000b080b7221 */ /* 0x004fe20000000000 */
[----:B---3--:R-:W-:-:S05]  /*0fd0*/  IMAD.WIDE R2, R0, 0x4, R2 ;  /* 0x0000000400027825 */ /* 0x008fca00078e0202 */
[----:B------:R-:W-:Y:S04]  /*0fe0*/  STG.E desc[UR4][R2.64], R5 ;  /* 0x0000000502007986 */ /* 0x000fe8000c101904 */
[----:B------:R-:W-:Y:S01]  /*0ff0*/  STG.E desc[UR4][R2.64+0x4], R11 ;  /* 0x0000040b02007986 */ /* 0x000fe2000c101904 */
[----:B------:R-:W-:Y:S05]  /*1000*/  EXIT ;  /* 0x000000000000794d */ /* 0x000fea0003800000 */
.L_x_6:
[----:B------:R-:W-:-:S00]  /*1010*/  BRA `(.L_x_6) ;  /* 0xfffffffc00fc7947 */ /* 0x000fc0000383ffff */
[----:B------:R-:W-:-:S00]  /*1020*/  NOP ;  /* 0x0000000000007918 */ /* 0x000fc00000000000 */
        /* <DEDUP_REMOVED lines=13> */
.L_x_26:


//--------------------- .text._Z8Sgemv_v1PfS_S_ii --------------------------
	.section	.text._Z8Sgemv_v1PfS_S_ii,"ax",@progbits
	.align	128
        .global         _Z8Sgemv_v1PfS_S_ii
        .type           _Z8Sgemv_v1PfS_S_ii,@function
        .size           _Z8Sgemv_v1PfS_S_ii,(.L_x_27 - _Z8Sgemv_v1PfS_S_ii)
        .other          _Z8Sgemv_v1PfS_S_ii,@"STO_CUDA_ENTRY STV_DEFAULT"
_Z8Sgemv_v1PfS_S_ii:
.text._Z8Sgemv_v1PfS_S_ii:
[----:B------:R-:W-:Y:S01]  /*0000*/  LDC R1, c[0x0][0x37c] ;  /* 0x0000df00ff017b82 */ /* 0x000fe20000000800 */
[----:B------:R-:W0:Y:S07]  /*0010*/  S2R R2, SR_TID.Y ;  /* 0x0000000000027919 */ /* 0x000e2e0000002200 */
[----:B------:R-:W0:Y:S01]  /*0020*/  S2UR UR4, SR_CTAID.X ;  /* 0x00000000000479c3 */ /* 0x000e220000002500 */
[----:B------:R-:W1:Y:S07]  /*0030*/  LDCU UR5, c[0x0][0x398] ;  /* 0x00007300ff0577ac */ /* 0x000e6e0008000800 */
[----:B------:R-:W0:Y:S02]  /*0040*/  LDC R3, c[0x0][0x364] ;  /* 0x0000d900ff037b82 */ /* 0x000e240000000800 */
[----:B0-----:R-:W-:-:S05]  /*0050*/  IMAD R2, R3, UR4, R2 ;  /* 0x0000000403027c24 */ /* 0x001fca000f8e0202 */
[----:B-1----:R-:W-:-:S13]  /*0060*/  ISETP.GE.AND P0, PT, R2, UR5, PT ;  /* 0x0000000502007c0c */ /* 0x002fda000bf06270 */
[----:B------:R-:W-:Y:S05]  /*0070*/  @P0 EXIT ;  /* 0x000000000000094d */ /* 0x000fea0003800000 */
[----:B------:R-:W0:Y:S01]  /*0080*/  S2R R0, SR_TID.X ;  /* 0x0000000000007919 */ /* 0x000e220000002100 */
[----:B------:R-:W1:Y:S01]  /*0090*/  LDCU UR6, c[0x0][0x39c] ;  /* 0x00007380ff0677ac */ /* 0x000e620008000800 */
[----:B------:R-:W-:Y:S01]  /*00a0*/  BSSY.RECONVERGENT B0, `(.L_x_7) ;  /* 0x00000a6000007945 */ /* 0x000fe20003800200 */
[----:B------:R-:W-:Y:S01]  /*00b0*/  HFMA2 R28, -RZ, RZ, 0, 0 ;  /* 0x00000000ff1c7431 */ /* 0x000fe200000001ff */
[----:B------:R-:W2:Y:S01]  /*00c0*/  LDCU.64 UR4, c[0x0][0x358] ;  /* 0x00006b00ff0477ac */ /* 0x000ea20008000a00 */
[----:B0-----:R-:W-:-:S04]  /*00d0*/  SHF.L.U32 R29, R0, 0x2, RZ ;  /* 0x00000002001d7819 */ /* 0x001fc800000006ff */
[----:B-1----:R-:W-:-:S13]  /*00e0*/  ISETP.GE.AND P0, PT, R29, UR6, PT ;  /* 0x000000061d007c0c */ /* 0x002fda000bf06270 */
[----:B--2---:R-:W-:Y:S05]  /*00f0*/  @P0 BRA `(.L_x_8) ;  /* 0x0000000800800947 */ /* 0x004fea0003800000 */
[----:B------:R-:W-:Y:S01]  /*0100*/  LOP3.LUT R3, RZ, R29, RZ, 0x33, !PT ;  /* 0x0000001dff037212 */ /* 0x000fe200078e33ff */
[----:B------:R-:W-:Y:S01]  /*0110*/  BSSY.RECONVERGENT B1, `(.L_x_9) ;  /* 0x0000053000017945 */ /* 0x000fe20003800200 */
[----:B------:R-:W-:Y:S02]  /*0120*/  MOV R28, RZ ;  /* 0x000000ff001c7202 */ /* 0x000fe40000000f00 */
[----:B------:R-:W-:-:S04]  /*0130*/  IADD3 R3, PT, PT, R3, UR6, RZ ;  /* 0x0000000603037c10 */ /* 0x000fc8000fffe0ff */
[C---:B------:R-:W-:Y:S02]  /*0140*/  ISETP.GE.U32.AND P1, PT, R3.reuse, 0x380, PT ;  /* 0x000003800300780c */ /* 0x040fe40003f26070 */
[----:B------:R-:W-:-:S04]  /*0150*/  LEA.HI R21, R3, 0x1, RZ, 0x19 ;  /* 0x0000000103157811 */ /* 0x000fc800078fc8ff */
[----:B------:R-:W-:-:S04]  /*0160*/  LOP3.LUT R20, R21, 0x7, RZ, 0xc0, !PT ;  /* 0x0000000715147812 */ /* 0x000fc800078ec0ff */
[----:B------:R-:W-:-:S03]  /*0170*/  ISETP.NE.AND P0, PT, R20, RZ, PT ;  /* 0x000000ff1400720c */ /* 0x000fc60003f05270 */
[----:B------:R-:W-:Y:S10]  /*0180*/  @!P1 BRA `(.L_x_10) ;  /* 0x00000004002c9947 */ /* 0x000ff40003800000 */
[----:B------:R-:W0:Y:S01]  /*0190*/  LDC.64 R4, c[0x0][0x388] ;  /* 0x0000e200ff047b82 */ /* 0x000e220000000a00 */
[----:B------:R-:W-:Y:S01]  /*01a0*/  LOP3.LUT R23, R21, 0x3fffff8, RZ, 0xc0, !PT ;  /* 0x03fffff815177812 */ /* 0x000fe200078ec0ff */
[----:B------:R-:W-:Y:S01]  /*01b0*/  IMAD R22, R2, UR6, R29 ;  /* 0x0000000602167c24 */ /* 0x000fe2000f8e021d */
[----:B------:R-:W-:Y:S02]  /*01c0*/  MOV R28, RZ ;  /* 0x000000ff001c7202 */ /* 0x000fe40000000f00 */
[----:B------:R-:W-:-:S03]  /*01d0*/  IADD3 R23, PT, PT, -R23, RZ, RZ ;  /* 0x000000ff17177210 */ /* 0x000fc60007ffe1ff */
[----:B------:R-:W1:Y:S01]  /*01e0*/  LDC.64 R24, c[0x0][0x380] ;  /* 0x0000e000ff187b82 */ /* 0x000e620000000a00 */
[----:B0-----:R-:W-:-:S03]  /*01f0*/  IMAD.WIDE.U32 R4, R0, 0x10, R4 ;  /* 0x0000001000047825 */ /* 0x001fc600078e0004 */
[----:B------:R-:W-:Y:S02]  /*0200*/  IADD3 R26, P2, PT, R4, 0x800, RZ ;  /* 0x00000800041a7810 */ /* 0x000fe40007f5e0ff */
[----:B-1----:R-:W-:Y:S02]  /*0210*/  IADD3 R24, P1, PT, R24, 0x800, RZ ;  /* 0x0000080018187810 */ /* 0x002fe40007f3e0ff */
[----:B------:R-:W-:Y:S02]  /*0220*/  IADD3.X R27, PT, PT, RZ, R5, RZ, P2, !PT ;  /* 0x00000005ff1b7210 */ /* 0x000fe400017fe4ff */
[----:B------:R-:W-:-:S09]  /*0230*/  IADD3.X R25, PT, PT, RZ, R25, RZ, P1, !PT ;  /* 0x00000019ff197210 */ /* 0x000fd20000ffe4ff */
.L_x_11:
[----:B------:R-:W-:Y:S01]  /*0240*/  IMAD.WIDE R30, R22, 0x4, R24 ;  /* 0x00000004161e7825 */ /* 0x000fe200078e0218 */
[----:B------:R-:W2:Y:S04]  /*0250*/  LDG.E.128 R12, desc[UR4][R26.64+-0x800] ;  /* 0xfff800041a0c7981 */ /* 0x000ea8000c1e1d00 */
[----:B------:R-:W2:Y:S04]  /*0260*/  LDG.E.128 R16, desc[UR4][R30.64+-0x800] ;  /* 0xfff800041e107981 */ /* 0x000ea8000c1e1d00 */
[----:B------:R-:W3:Y:S04]  /*0270*/  LDG.E.128 R4, desc[UR4][R26.64+-0x600] ;  /* 0xfffa00041a047981 */ /* 0x000ee8000c1e1d00 */
[----:B------:R-:W3:Y:S01]  /*0280*/  LDG.E.128 R8, desc[UR4][R30.64+-0x600] ;  /* 0xfffa00041e087981 */ /* 0x000ee2000c1e1d00 */
[----:B--2---:R-:W-:-:S04]  /*0290*/  FMUL R13, R17, R13 ;  /* 0x0000000d110d7220 */ /* 0x004fc80000400000 */
[----:B------:R-:W-:-:S04]  /*02a0*/  FFMA R13, R16, R12, R13 ;  /* 0x0000000c100d7223 */ /* 0x000fc8000000000d */
[----:B------:R-:W-:-:S04]  /*02b0*/  FFMA R14, R18, R14, R13 ;  /* 0x0000000e120e7223 */ /* 0x000fc8000000000d */
[----:B------:R-:W-:Y:S02]  /*02c0*/  FFMA R35, R19, R15, R14 ;  /* 0x0000000f13237223 */ /* 0x000fe4000000000e */
[----:B------:R-:W2:Y:S04]  /*02d0*/  LDG.E.128 R12, desc[UR4][R26.64+-0x400] ;  /* 0xfffc00041a0c7981 */ /* 0x000ea8000c1e1d00 */
[----:B------:R-:W2:Y:S01]  /*02e0*/  LDG.E.128 R16, desc[UR4][R30.64+-0x400] ;  /* 0xfffc00041e107981 */ /* 0x000ea2000c1e1d00 */
[----:B---3--:R-:W-:-:S04]  /*02f0*/  FMUL R5, R9, R5 ;  /* 0x0000000509057220 */ /* 0x008fc80000400000 */
[----:B------:R-:W-:-:S04]  /*0300*/  FFMA R5, R8, R4, R5 ;  /* 0x0000000408057223 */ /* 0x000fc80000000005 */
[----:B------:R-:W-:-:S04]  /*0310*/  FFMA R6, R10, R6, R5 ;  /* 0x000000060a067223 */ /* 0x000fc80000000005 */
[----:B------:R-:W-:Y:S02]  /*0320*/  FFMA R33, R11, R7, R6 ;  /* 0x000000070b217223 */ /* 0x000fe40000000006 */
        /* <DEDUP_REMOVED lines=9> */
[----:B------:R-:W-:Y:S01]  /*03c0*/  FFMA R5, R8, R4, R5 ;  /* 0x0000000408057223 */ /* 0x000fe20000000005 */
[----:B------:R-:W-:-:S03]  /*03d0*/  FADD R4, R35, R28 ;  /* 0x0000001c23047221 */ /* 0x000fc60000000000 */
[----:B------:R-:W-:-:S04]  /*03e0*/  FFMA R6, R10, R6, R5 ;  /* 0x000000060a067223 */ /* 0x000fc80000000005 */
[----:B------:R-:W-:Y:S02]  /*03f0*/  FFMA R28, R11, R7, R6 ;  /* 0x000000070b1c7223 */ /* 0x000fe40000000006 */
[----:B------:R-:W3:Y:S01]  /*0400*/  LDG.E.128 R8, desc[UR4][R26.64+0x200] ;  /* 0x000200041a087981 */ /* 0x000ee2000c1e1d00 */
[----:B--2---:R-:W-:-:S04]  /*0410*/  FMUL R13, R13, R17 ;  /* 0x000000110d0d7220 */ /* 0x004fc80000400000 */
[----:B------:R-:W-:Y:S01]  /*0420*/  FFMA R5, R12, R16, R13 ;  /* 0x000000100c057223 */ /* 0x000fe2000000000d */
[----:B------:R-:W-:-:S03]  /*0430*/  FADD R13, R4, R33 ;  /* 0x00000021040d7221 */ /* 0x000fc60000000000 */
[----:B------:R-:W-:Y:S02]  /*0440*/  FFMA R14, R14, R18, R5 ;  /* 0x000000120e0e7223 */ /* 0x000fe40000000005 */
[----:B------:R-:W3:Y:S02]  /*0450*/  LDG.E.128 R4, desc[UR4][R30.64+0x200] ;  /* 0x000200041e047981 */ /* 0x000ee4000c1e1d00 */
[----:B------:R-:W-:Y:S02]  /*0460*/  FFMA R33, R15, R19, R14 ;  /* 0x000000130f217223 */ /* 0x000fe4000000000e */
[----:B------:R-:W2:Y:S01]  /*0470*/  LDG.E.128 R16, desc[UR4][R30.64+0x400] ;  /* 0x000400041e107981 */ /* 0x000ea2000c1e1d00 */
[----:B---3--:R-:W-:-:S04]  /*0480*/  FMUL R5, R5, R9 ;  /* 0x0000000905057220 */ /* 0x008fc80000400000 */
[----:B------:R-:W-:Y:S01]  /*0490*/  FFMA R9, R4, R8, R5 ;  /* 0x0000000804097223 */ /* 0x000fe20000000005 */
[----:B------:R-:W-:Y:S02]  /*04a0*/  FADD R5, R13, R32 ;  /* 0x000000200d057221 */ /* 0x000fe40000000000 */
[----:B------:R-:W2:Y:S01]  /*04b0*/  LDG.E.128 R12, desc[UR4][R26.64+0x400] ;  /* 0x000400041a0c7981 */ /* 0x000ea2000c1e1d00 */
[----:B------:R-:W-:Y:S01]  /*04c0*/  FFMA R6, R6, R10, R9 ;  /* 0x0000000a06067223 */ /* 0x000fe20000000009 */
[----:B------:R-:W-:-:S03]  /*04d0*/  FADD R28, R5, R28 ;  /* 0x0000001c051c7221 */ /* 0x000fc60000000000 */
[----:B------:R-:W-:Y:S02]  /*04e0*/  FFMA R32, R7, R11, R6 ;  /* 0x0000000b07207223 */ /* 0x000fe40000000006 */
[----:B------:R-:W3:Y:S04]  /*04f0*/  LDG.E.128 R4, desc[UR4][R30.64+0x600] ;  /* 0x000600041e047981 */ /* 0x000ee8000c1e1d00 */
[----:B------:R0:W3:Y:S01]  /*0500*/  LDG.E.128 R8, desc[UR4][R26.64+0x600] ;  /* 0x000600041a087981 */ /* 0x0000e2000c1e1d00 */
[----:B------:R-:W-:Y:S01]  /*0510*/  IADD3 R23, PT, PT, R23, 0x8, RZ ;  /* 0x0000000817177810 */ /* 0x000fe20007ffe0ff */
[----:B------:R-:W-:-:S03]  /*0520*/  FADD R33, R28, R33 ;  /* 0x000000211c217221 */ /* 0x000fc60000000000 */
[----:B------:R-:W-:Y:S01]  /*0530*/  ISETP.NE.AND P1, PT, R23, RZ, PT ;  /* 0x000000ff1700720c */ /* 0x000fe20003f25270 */
[----:B------:R-:W-:Y:S01]  /*0540*/  FADD R32, R33, R32 ;  /* 0x0000002021207221 */ /* 0x000fe20000000000 */
[----:B0-----:R-:W-:Y:S02]  /*0550*/  IADD3 R26, P2, PT, R26, 0x1000, RZ ;  /* 0x000010001a1a7810 */ /* 0x001fe40007f5e0ff */
[----:B------:R-:W-:Y:S02]  /*0560*/  IADD3 R29, PT, PT, R29, 0x400, RZ ;  /* 0x000004001d1d7810 */ /* 0x000fe40007ffe0ff */
[----:B------:R-:W-:Y:S02]  /*0570*/  IADD3.X R27, PT, PT, RZ, R27, RZ, P2, !PT ;  /* 0x0000001bff1b7210 */ /* 0x000fe400017fe4ff */
[----:B------:R-:W-:Y:S01]  /*0580*/  IADD3 R22, PT, PT, R22, 0x400, RZ ;  /* 0x0000040016167810 */ /* 0x000fe20007ffe0ff */
[----:B--2---:R-:W-:-:S04]  /*0590*/  FMUL R13, R17, R13 ;  /* 0x0000000d110d7220 */ /* 0x004fc80000400000 */
[----:B------:R-:W-:Y:S01]  /*05a0*/  FFMA R13, R16, R12, R13 ;  /* 0x0000000c100d7223 */ /* 0x000fe2000000000d */
[----:B---3--:R-:W-:-:S03]  /*05b0*/  FMUL R5, R5, R9 ;  /* 0x0000000905057220 */ /* 0x008fc60000400000 */
[----:B------:R-:W-:Y:S01]  /*05c0*/  FFMA R14, R18, R14, R13 ;  /* 0x0000000e120e7223 */ /* 0x000fe2000000000d */
[----:B------:R-:W-:-:S03]  /*05d0*/  FFMA R5, R4, R8, R5 ;  /* 0x0000000804057223 */ /* 0x000fc60000000005 */
[----:B------:R-:W-:Y:S01]  /*05e0*/  FFMA R15, R19, R15, R14 ;  /* 0x0000000f130f7223 */ /* 0x000fe2000000000e */
[----:B------:R-:W-:-:S03]  /*05f0*/  FFMA R6, R6, R10, R5 ;  /* 0x0000000a06067223 */ /* 0x000fc60000000005 */
[----:B------:R-:W-:Y:S01]  /*0600*/  FADD R15, R32, R15 ;  /* 0x0000000f200f7221 */ /* 0x000fe20000000000 */
[----:B------:R-:W-:-:S04]  /*0610*/  FFMA R6, R7, R11, R6 ;  /* 0x0000000b07067223 */ /* 0x000fc80000000006 */
[----:B------:R-:W-:Y:S01]  /*0620*/  FADD R28, R15, R6 ;  /* 0x000000060f1c7221 */ /* 0x000fe20000000000 */
[----:B------:R-:W-:Y:S06]  /*0630*/  @P1 BRA `(.L_x_11) ;  /* 0xfffffffc00001947 */ /* 0x000fec000383ffff */
.L_x_10:
[----:B------:R-:W-:Y:S05]  /*0640*/  BSYNC.RECONVERGENT B1 ;  /* 0x0000000000017941 */ /* 0x000fea0003800200 */
.L_x_9:
[----:B------:R-:W-:Y:S05]  /*0650*/  @!P0 BRA `(.L_x_8) ;  /* 0x0000000400288947 */ /* 0x000fea0003800000 */
[----:B------:R-:W-:Y:S01]  /*0660*/  ISETP.GE.U32.AND P0, PT, R20, 0x4, PT ;  /* 0x000000041400780c */ /* 0x000fe20003f06070 */
[----:B------:R-:W-:Y:S01]  /*0670*/  BSSY.RECONVERGENT B1, `(.L_x_12) ;  /* 0x0000025000017945 */ /* 0x000fe20003800200 */
[----:B------:R-:W-:-:S11]  /*0680*/  LOP3.LUT P1, R30, R21, 0x3, RZ, 0xc0, !PT ;  /* 0x00000003151e7812 */ /* 0x000fd6000782c0ff */
[----:B------:R-:W-:Y:S05]  /*0690*/  @!P0 BRA `(.L_x_13) ;  /* 0x0000000000888947 */ /* 0x000fea0003800000 */
[----:B------:R-:W0:Y:S01]  /*06a0*/  LDC.64 R34, c[0x0][0x380] ;  /* 0x0000e000ff227b82 */ /* 0x000e220000000a00 */
[----:B------:R-:W-:-:S07]  /*06b0*/  IMAD R5, R2, UR6, R29 ;  /* 0x0000000602057c24 */ /* 0x000fce000f8e021d */
[----:B------:R-:W1:Y:S01]  /*06c0*/  LDC.64 R32, c[0x0][0x388] ;  /* 0x0000e200ff207b82 */ /* 0x000e620000000a00 */
[----:B0-----:R-:W-:-:S05]  /*06d0*/  IMAD.WIDE R34, R5, 0x4, R34 ;  /* 0x0000000405227825 */ /* 0x001fca00078e0222 */
[----:B------:R-:W2:Y:S01]  /*06e0*/  LDG.E.128 R16, desc[UR4][R34.64] ;  /* 0x0000000422107981 */ /* 0x000ea2000c1e1d00 */
[----:B-1----:R-:W-:-:S03]  /*06f0*/  IMAD.WIDE.U32 R32, R29, 0x4, R32 ;  /* 0x000000041d207825 */ /* 0x002fc600078e0020 */
[----:B------:R-:W3:Y:S04]  /*0700*/  LDG.E.128 R4, desc[UR4][R34.64+0x200] ;  /* 0x0002000422047981 */ /* 0x000ee8000c1e1d00 */
[----:B------:R-:W2:Y:S04]  /*0710*/  LDG.E.128 R20, desc[UR4][R32.64] ;  /* 0x0000000420147981 */ /* 0x000ea8000c1e1d00 */
[----:B------:R-:W3:Y:S04]  /*0720*/  LDG.E.128 R8, desc[UR4][R32.64+0x200] ;  /* 0x0002000420087981 */ /* 0x000ee8000c1e1d00 */
[----:B------:R-:W4:Y:S04]  /*0730*/  LDG.E.128 R12, desc[UR4][R34.64+0x400] ;  /* 0x00040004220c7981 */ /* 0x000f28000c1e1d00 */
[----:B------:R-:W5:Y:S01]  /*0740*/  LDG.E.128 R24, desc[UR4][R32.64+0x600] ;  /* 0x0006000420187981 */ /* 0x000f62000c1e1d00 */
[----:B--2---:R-:W-:-:S04]  /*0750*/  FMUL R17, R17, R21 ;  /* 0x0000001511117220 */ /* 0x004fc80000400000 */
[----:B------:R-:W-:-:S04]  /*0760*/  FFMA R17, R16, R20, R17 ;  /* 0x0000001410117223 */ /* 0x000fc80000000011 */
[----:B------:R-:W-:Y:S01]  /*0770*/  FFMA R18, R18, R22, R17 ;  /* 0x0000001612127223 */ /* 0x000fe20000000011 */
[----:B---3--:R-:W-:-:S03]  /*0780*/  FMUL R5, R5, R9 ;  /* 0x0000000905057220 */ /* 0x008fc60000400000 */
[----:B------:R-:W-:Y:S02]  /*0790*/  FFMA R9, R19, R23, R18 ;  /* 0x0000001713097223 */ /* 0x000fe40000000012 */
[----:B------:R-:W4:Y:S04]  /*07a0*/  LDG.E.128 R16, desc[UR4][R32.64+0x400] ;  /* 0x0004000420107981 */ /* 0x000f28000c1e1d00 */
[----:B------:R-:W5:Y:S01]  /*07b0*/  LDG.E.128 R20, desc[UR4][R34.64+0x600] ;  /* 0x0006000422147981 */ /* 0x000f62000c1e1d00 */
[----:B------:R-:W-:-:S04]  /*07c0*/  FFMA R5, R4, R8, R5 ;  /* 0x0000000804057223 */ /* 0x000fc80000000005 */
[----:B------:R-:W-:Y:S01]  /*07d0*/  FFMA R6, R6, R10, R5 ;  /* 0x0000000a06067223 */ /* 0x000fe20000000005 */
[----:B------:R-:W-:-:S03]  /*07e0*/  FADD R9, R28, R9 ;  /* 0x000000091c097221 */ /* 0x000fc60000000000 */
[----:B------:R-:W-:-:S04]  /*07f0*/  FFMA R6, R7, R11, R6 ;  /* 0x0000000b07067223 */ /* 0x000fc80000000006 */
[----:B------:R-:W-:Y:S01]  /*0800*/  FADD R6, R9, R6 ;  /* 0x0000000609067221 */ /* 0x000fe20000000000 */
[----:B------:R-:W-:Y:S01]  /*0810*/  IADD3 R29, PT, PT, R29, 0x200, RZ ;  /* 0x000002001d1d7810 */ /* 0x000fe20007ffe0ff */
[----:B----4-:R-:W-:-:S04]  /*0820*/  FMUL R13, R13, R17 ;  /* 0x000000110d0d7220 */ /* 0x010fc80000400000 */
[----:B------:R-:W-:Y:S01]  /*0830*/  FFMA R13, R12, R16, R13 ;  /* 0x000000100c0d7223 */ /* 0x000fe2000000000d */
[----:B-----5:R-:W-:-:S03]  /*0840*/  FMUL R21, R21, R25 ;  /* 0x0000001915157220 */ /* 0x020fc60000400000 */
[----:B------:R-:W-:Y:S01]  /*0850*/  FFMA R14, R14, R18, R13 ;  /* 0x000000120e0e7223 */ /* 0x000fe2000000000d */
[----:B------:R-:W-:-:S03]  /*0860*/  FFMA R21, R20, R24, R21 ;  /* 0x0000001814157223 */ /* 0x000fc60000000015 */
[----:B------:R-:W-:Y:S01]  /*0870*/  FFMA R15, R15, R19, R14 ;  /* 0x000000130f0f7223 */ /* 0x000fe2000000000e */
[----:B------:R-:W-:-:S03]  /*0880*/  FFMA R22, R22, R26, R21 ;  /* 0x0000001a16167223 */ /* 0x000fc60000000015 */
[----:B------:R-:W-:Y:S01]  /*0890*/  FADD R6, R6, R15 ;  /* 0x0000000f06067221 */ /* 0x000fe20000000000 */
[----:B------:R-:W-:-:S04]  /*08a0*/  FFMA R23, R23, R27, R22 ;  /* 0x0000001b17177223 */ /* 0x000fc80000000016 */
[----:B------:R-:W-:-:S07]  /*08b0*/  FADD R28, R6, R23 ;  /* 0x00000017061c7221 */ /* 0x000fce0000000000 */
.L_x_13:
[----:B------:R-:W-:Y:S05]  /*08c0*/  BSYNC.RECONVERGENT B1 ;  /* 0x0000000000017941 */ /* 0x000fea0003800200 */
.L_x_12:
[----:B------:R-:W-:Y:S05]  /*08d0*/  @!P1 BRA `(.L_x_8) ;  /* 0x0000000000889947 */ /* 0x000fea0003800000 */
[----:B------:R-:W0:Y:S01]  /*08e0*/  LDC.64 R32, c[0x0][0x388] ;  /* 0x0000e200ff207b82 */ /* 0x000e220000000a00 */
[----:B------:R-:W-:-:S07]  /*08f0*/  ISETP.NE.AND P1, PT, R30, 0x1, PT ;  /* 0x000000011e00780c */ /* 0x000fce0003f25270 */
[----:B------:R-:W1:Y:S01]  /*0900*/  LDC.64 R4, c[0x0][0x380] ;  /* 0x0000e000ff047b82 */ /* 0x000e620000000a00 */
[----:B------:R-:W-:-:S05]  /*0910*/  LOP3.LUT P0, RZ, R3, 0x80, RZ, 0xc0, !PT ;  /* 0x0000008003ff7812 */ /* 0x000fca000780c0ff */
[----:B------:R-:W-:Y:S02]  /*0920*/  @P1 IMAD R31, R2, UR6, R29 ;  /* 0x00000006021f1c24 */ /* 0x000fe4000f8e021d */
[----:B------:R-:W2:Y:S08]  /*0930*/  LDC.64 R22, c[0x0][0x388] ;  /* 0x0000e200ff167b82 */ /* 0x000eb00000000a00 */
[----:B------:R-:W3:Y:S01]  /*0940*/  LDC.64 R20, c[0x0][0x380] ;  /* 0x0000e000ff147b82 */ /* 0x000ee20000000a00 */
[C---:B0-----:R-:W-:Y:S01]  /*0950*/  @P1 IMAD.WIDE.U32 R32, R29.reuse, 0x4, R32 ;  /* 0x000000041d201825 */ /* 0x041fe200078e0020 */
[----:B------:R-:W-:-:S04]  /*0960*/  @P1 IADD3 R29, PT, PT, R29, 0x100, RZ ;  /* 0x000001001d1d1810 */ /* 0x000fc80007ffe0ff */
[----:B------:R-:W4:Y:S01]  /*0970*/  @P1 LDG.E.128 R12, desc[UR4][R32.64+0x200] ;  /* 0x00020004200c1981 */ /* 0x000f22000c1e1d00 */
[----:B-1----:R-:W-:-:S03]  /*0980*/  @P1 IMAD.WIDE R30, R31, 0x4, R4 ;  /* 0x000000041f1e1825 */ /* 0x002fc600078e0204 */
[----:B------:R-:W5:Y:S01]  /*0990*/  @P1 LDG.E.128 R4, desc[UR4][R32.64] ;  /* 0x0000000420041981 */ /* 0x000f62000c1e1d00 */
[----:B------:R-:W-:-:S03]  /*09a0*/  @!P0 IMAD R25, R2, UR6, R29 ;  /* 0x0000000602198c24 */ /* 0x000fc6000f8e021d */
[----:B------:R-:W5:Y:S01]  /*09b0*/  @P1 LDG.E.128 R8, desc[UR4][R30.64] ;  /* 0x000000041e081981 */ /* 0x000f62000c1e1d00 */
[----:B--2---:R-:W-:-:S03]  /*09c0*/  @!P0 IMAD.WIDE.U32 R22, R29, 0x4, R22 ;  /* 0x000000041d168825 */ /* 0x004fc600078e0016 */
[----:B------:R-:W4:Y:S01]  /*09d0*/  @P1 LDG.E.128 R16, desc[UR4][R30.64+0x200] ;  /* 0x000200041e101981 */ /* 0x000f22000c1e1d00 */
[----:B---3--:R-:W-:-:S03]  /*09e0*/  @!P0 IMAD.WIDE R24, R25, 0x4, R20 ;  /* 0x0000000419188825 */ /* 0x008fc600078e0214 */
[----:B------:R-:W2:Y:S04]  /*09f0*/  @!P0 LDG.E.128 R20, desc[UR4][R22.64] ;  /* 0x0000000416148981 */ /* 0x000ea8000c1e1d00 */
[----:B------:R-:W2:Y:S01]  /*0a00*/  @!P0 LDG.E.128 R24, desc[UR4][R24.64] ;  /* 0x0000000418188981 */ /* 0x000ea2000c1e1d00 */
[----:B-----5:R-:W-:-:S04]  /*0a10*/  @P1 FMUL R5, R9, R5 ;  /* 0x0000000509051220 */ /* 0x020fc80000400000 */
[----:B------:R-:W-:Y:S01]  /*0a20*/  @P1 FFMA R5, R8, R4, R5 ;  /* 0x0000000408051223 */ /* 0x000fe20000000005 */
[----:B----4-:R-:W-:-:S03]  /*0a30*/  @P1 FMUL R13, R17, R13 ;  /* 0x0000000d110d1220 */ /* 0x010fc60000400000 */
[----:B------:R-:W-:Y:S01]  /*0a40*/  @P1 FFMA R6, R10, R6, R5 ;  /* 0x000000060a061223 */ /* 0x000fe20000000005 */
[----:B------:R-:W-:-:S03]  /*0a50*/  @P1 FFMA R13, R16, R12, R13 ;  /* 0x0000000c100d1223 */ /* 0x000fc6000000000d */
[----:B------:R-:W-:Y:S01]  /*0a60*/  @P1 FFMA R7, R11, R7, R6 ;  /* 0x000000070b071223 */ /* 0x000fe20000000006 */
[----:B--2---:R-:W-:Y:S01]  /*0a70*/  @!P0 FMUL R21, R25, R21 ;  /* 0x0000001519158220 */ /* 0x004fe20000400000 */
[----:B------:R-:W-:-:S03]  /*0a80*/  @P1 FFMA R14, R18, R14, R13 ;  /* 0x0000000e120e1223 */ /* 0x000fc6000000000d */
[----:B------:R-:W-:Y:S01]  /*0a90*/  @!P0 FFMA R21, R24, R20, R21 ;  /* 0x0000001418158223 */ /* 0x000fe20000000015 */
[----:B------:R-:W-:Y:S01]  /*0aa0*/  @P1 FFMA R14, R19, R15, R14 ;  /* 0x0000000f130e1223 */ /* 0x000fe2000000000e */
[----:B------:R-:W-:Y:S02]  /*0ab0*/  @P1 FADD R7, R28, R7 ;  /* 0x000000071c071221 */ /* 0x000fe40000000000 */
[----:B------:R-:W-:Y:S02]  /*0ac0*/  @!P0 FFMA R22, R26, R22, R21 ;  /* 0x000000161a168223 */ /* 0x000fe40000000015 */
[----:B------:R-:W-:Y:S02]  /*0ad0*/  @P1 FADD R28, R7, R14 ;  /* 0x0000000e071c1221 */ /* 0x000fe40000000000 */
[----:B------:R-:W-:-:S04]  /*0ae0*/  @!P0 FFMA R23, R27, R23, R22 ;  /* 0x000000171b178223 */ /* 0x000fc80000000016 */
[----:B------:R-:W-:-:S07]  /*0af0*/  @!P0 FADD R28, R28, R23 ;  /* 0x000000171c1c8221 */ /* 0x000fce0000000000 */
.L_x_8:
[----:B------:R-:W-:Y:S05]  /*0b00*/  BSYNC.RECONVERGENT B0 ;  /* 0x0000000000007941 */ /* 0x000fea0003800200 */
.L_x_7:
[----:B------:R-:W0:Y:S01]  /*0b10*/  SHFL.DOWN PT, R3, R28, 0x10, 0x1f ;  /* 0x0a001f001c037f89 */ /* 0x000e2200000e0000 */
[----:B------:R-:W-:Y:S01]  /*0b20*/  ISETP.NE.AND P0, PT, R0, RZ, PT ;  /* 0x000000ff0000720c */ /* 0x000fe20003f05270 */
[----:B0-----:R-:W-:-:S05]  /*0b30*/  FADD R3, R3, R28 ;  /* 0x0000001c03037221 */ /* 0x001fca0000000000 */
[----:B------:R-:W0:Y:S02]  /*0b40*/  SHFL.DOWN PT, R4, R3, 0x8, 0x1f ;  /* 0x09001f0003047f89 */ /* 0x000e2400000e0000 */
[----:B0-----:R-:W-:-:S05]  /*0b50*/  FADD R4, R3, R4 ;  /* 0x0000000403047221 */ /* 0x001fca0000000000 */
[----:B------:R-:W0:Y:S02]  /*0b60*/  SHFL.DOWN PT, R5, R4, 0x4, 0x1f ;  /* 0x08801f0004057f89 */ /* 0x000e2400000e0000 */
[----:B0-----:R-:W-:-:S05]  /*0b70*/  FADD R5, R4, R5 ;  /* 0x0000000504057221 */ /* 0x001fca0000000000 */
[----:B------:R-:W0:Y:S02]  /*0b80*/  SHFL.DOWN PT, R6, R5, 0x2, 0x1f ;  /* 0x08401f0005067f89 */ /* 0x000e2400000e0000 */
[----:B0-----:R-:W-:-:S05]  /*0b90*/  FADD R6, R5, R6 ;  /* 0x0000000605067221 */ /* 0x001fca0000000000 */
[----:B------:R0:W1:Y:S01]  /*0ba0*/  SHFL.DOWN PT, R7, R6, 0x1, 0x1f ;  /* 0x08201f0006077f89 */ /* 0x00006200000e0000 */
[----:B------:R-:W-:Y:S05]  /*0bb0*/  @P0 EXIT ;  /* 0x000000000000094d */ /* 0x000fea0003800000 */
[----:B------:R-:W2:Y:S01]  /*0bc0*/  LDC.64 R4, c[0x0][0x390] ;  /* 0x0000e400ff047b82 */ /* 0x000ea20000000a00 */
[----:B-1----:R-:W-:Y:S01]  /*0bd0*/  FADD R7, R6, R7 ;  /* 0x0000000706077221 */ /* 0x002fe20000000000 */
[----:B--2---:R-:W-:-:S05]  /*0be0*/  IMAD.WIDE R2, R2, 0x4, R4 ;  /* 0x0000000402027825 */ /* 0x004fca00078e0204 */
[----:B------:R-:W-:Y:S01]  /*0bf0*/  STG.E desc[UR4][R2.64], R7 ;  /* 0x0000000702007986 */ /* 0x000fe2000c101904 */
[----:B------:R-:W-:Y:S05]  /*0c00*/  EXIT ;  /* 0x000000000000794d */ /* 0x000fea0003800000 */
.L_x_14:
        /* <DEDUP_REMOVED lines=15> */
.L_x_27:


//--------------------- .text._Z8Sgemv_v0PfS_S_ii --------------------------
	.section	.text._Z8Sgemv_v0PfS_S_ii,"ax",@progbits
	.align	128
        .global         _Z8Sgemv_v0PfS_S_ii
        .type           _Z8Sgemv_v0PfS_S_ii,@function
        .size           _Z8Sgemv_v0PfS_S_ii,(.L_x_28 - _Z8Sgemv_v0PfS_S_ii)
        .other          _Z8Sgemv_v0PfS_S_ii,@"STO_CUDA_ENTRY STV_DEFAULT"
_Z8Sgemv_v0PfS_S_ii:
.text._Z8Sgemv_v0PfS_S_ii:
        /* <DEDUP_REMOVED lines=9> */
[----:B------:R-:W0:Y:S01]  /*0090*/  LDCU UR6, c[0x0][0x39c] ;  /* 0x00007380ff0677ac */ /* 0x000e220008000800 */
[----:B------:R-:W-:Y:S01]  /*00a0*/  BSSY.RECONVERGENT B0, `(.L_x_15) ;  /* 0x00000a5000007945 */ /* 0x000fe20003800200 */
[----:B------:R-:W-:Y:S01]  /*00b0*/  HFMA2 R12, -RZ, RZ, 0, 0 ;  /* 0x00000000ff0c7431 */ /* 0x000fe200000001ff */
[----:B------:R-:W1:Y:S01]  /*00c0*/  LDCU.64 UR4, c[0x0][0x358] ;  /* 0x00006b00ff0477ac */ /* 0x000e620008000a00 */
[----:B0-----:R-:W-:-:S13]  /*00d0*/  ISETP.GE.AND P0, PT, R9, UR6, PT ;  /* 0x0000000609007c0c */ /* 0x001fda000bf06270 */
[----:B-1----:R-:W-:Y:S05]  /*00e0*/  @P0 BRA `(.L_x_16) ;  /* 0x0000000800800947 */ /* 0x002fea0003800000 */
[-C--:B------:R-:W-:Y:S01]  /*00f0*/  LOP3.LUT R2, RZ, R9.reuse, RZ, 0x33, !PT ;  /* 0x00000009ff027212 */ /* 0x080fe200078e33ff */
[----:B------:R-:W-:Y:S01]  /*0100*/  BSSY.RECONVERGENT B1, `(.L_x_17) ;  /* 0x000004d000017945 */ /* 0x000fe20003800200 */
[----:B------:R-:W-:Y:S02]  /*0110*/  MOV R12, RZ ;  /* 0x000000ff000c7202 */ /* 0x000fe40000000f00 */
[----:B------:R-:W-:Y:S02]  /*0120*/  IADD3 R2, PT, PT, R2, UR6, RZ ;  /* 0x0000000602027c10 */ /* 0x000fe4000fffe0ff */
[----:B------:R-:W-:Y:S02]  /*0130*/  MOV R11, R9 ;  /* 0x00000009000b7202 */ /* 0x000fe40000000f00 */
        /* <DEDUP_REMOVED lines=9> */
[----:B------:R-:W-:Y:S02]  /*01d0*/  MOV R11, R9 ;  /* 0x00000009000b7202 */ /* 0x000fe40000000f00 */
[----:B------:R-:W-:Y:S01]  /*01e0*/  IADD3 R10, PT, PT, -R10, RZ, RZ ;  /* 0x000000ff0a0a7210 */ /* 0x000fe20007ffe1ff */
[----:B------:R-:W1:Y:S01]  /*01f0*/  LDC.64 R2, c[0x0][0x380] ;  /* 0x0000e000ff027b82 */ /* 0x000e620000000a00 */
[----:B0-----:R-:W-:-:S03]  /*0200*/  IMAD.WIDE.U32 R4, R9, 0x4, R4 ;  /* 0x0000000409047825 */ /* 0x001fc600078e0004 */
[----:B------:R-:W-:Y:S02]  /*0210*/  IADD3 R4, P2, PT, R4, 0x400, RZ ;  /* 0x0000040004047810 */ /* 0x000fe40007f5e0ff */
[----:B-1----:R-:W-:Y:S02]  /*0220*/  IADD3 R2, P1, PT, R2, 0x400, RZ ;  /* 0x0000040002027810 */ /* 0x002fe40007f3e0ff */
[----:B------:R-:W-:Y:S02]  /*0230*/  IADD3.X R5, PT, PT, RZ, R5, RZ, P2, !PT ;  /* 0x00000005ff057210 */ /* 0x000fe400017fe4ff */
[----:B------:R-:W-:-:S09]  /*0240*/  IADD3.X R3, PT, PT, RZ, R3, RZ, P1, !PT ;  /* 0x00000003ff037210 */ /* 0x000fd20000ffe4ff */
.L_x_19:
[----:B------:R-:W-:Y:S01]  /*0250*/  IMAD.WIDE R6, R13, 0x4, R2 ;  /* 0x000000040d067825 */ /* 0x000fe200078e0202 */
[----:B------:R-:W2:Y:S04]  /*0260*/  LDG.E R16, desc[UR4][R4.64+-0x400] ;  /* 0xfffc000404107981 */ /* 0x000ea8000c1e1900 */
[----:B------:R-:W2:Y:S04]  /*0270*/  LDG.E R17, desc[UR4][R6.64+-0x400] ;  /* 0xfffc000406117981 */ /* 0x000ea8000c1e1900 */
[----:B------:R-:W3:Y:S04]  /*0280*/  LDG.E R26, desc[UR4][R4.64+-0x380] ;  /* 0xfffc8004041a7981 */ /* 0x000ee8000c1e1900 */
[----:B------:R-:W3:Y:S04]  /*0290*/  LDG.E R19, desc[UR4][R6.64+-0x380] ;  /* 0xfffc800406137981 */ /* 0x000ee8000c1e1900 */
[----:B------:R-:W4:Y:S04]  /*02a0*/  LDG.E R14, desc[UR4][R4.64+-0x300] ;  /* 0xfffd0004040e7981 */ /* 0x000f28000c1e1900 */
[----:B------:R-:W4:Y:S04]  /*02b0*/  LDG.E R15, desc[UR4][R6.64+-0x300] ;  /* 0xfffd0004060f7981 */ /* 0x000f28000c1e1900 */
[----:B------:R-:W5:Y:S04]  /*02c0*/  LDG.E R18, desc[UR4][R4.64+-0x280] ;  /* 0xfffd800404127981 */ /* 0x000f68000c1e1900 */
[----:B------:R-:W5:Y:S04]  /*02d0*/  LDG.E R21, desc[UR4][R6.64+-0x280] ;  /* 0xfffd800406157981 */ /* 0x000f68000c1e1900 */
[----:B------:R-:W5:Y:S04]  /*02e0*/  LDG.E R20, desc[UR4][R4.64+-0x200] ;  /* 0xfffe000404147981 */ /* 0x000f68000c1e1900 */
[----:B------:R-:W5:Y:S04]  /*02f0*/  LDG.E R23, desc[UR4][R6.64+-0x200] ;  /* 0xfffe000406177981 */ /* 0x000f68000c1e1900 */
[----:B------:R-:W5:Y:S04]  /*0300*/  LDG.E R24, desc[UR4][R4.64+-0x180] ;  /* 0xfffe800404187981 */ /* 0x000f68000c1e1900 */
[----:B------:R-:W5:Y:S04]  /*0310*/  LDG.E R25, desc[UR4][R6.64+-0x180] ;  /* 0xfffe800406197981 */ /* 0x000f68000c1e1900 */
[----:B------:R-:W5:Y:S01]  /*0320*/  LDG.E R27, desc[UR4][R6.64+0x380] ;  /* 0x00038004061b7981 */ /* 0x000f62000c1e1900 */
[----:B--2---:R-:W-:-:S03]  /*0330*/  FFMA R16, R17, R16, R12 ;  /* 0x0000001011107223 */ /* 0x004fc6000000000c */
[----:B------:R-:W2:Y:S04]  /*0340*/  LDG.E R12, desc[UR4][R4.64+-0x80] ;  /* 0xffff8004040c7981 */ /* 0x000ea8000c1e1900 */
[----:B------:R-:W2:Y:S01]  /*0350*/  LDG.E R17, desc[UR4][R6.64] ;  /* 0x0000000406117981 */ /* 0x000ea2000c1e1900 */
[----:B---3--:R-:W-:-:S03]  /*0360*/  FFMA R26, R19, R26, R16 ;  /* 0x0000001a131a7223 */ /* 0x008fc60000000010 */
[----:B------:R-:W3:Y:S04]  /*0370*/  LDG.E R16, desc[UR4][R4.64+-0x100] ;  /* 0xffff000404107981 */ /* 0x000ee8000c1e1900 */
[----:B------:R-:W3:Y:S01]  /*0380*/  LDG.E R19, desc[UR4][R6.64+-0x100] ;  /* 0xffff000406137981 */ /* 0x000ee2000c1e1900 */
[----:B----4-:R-:W-:-:S03]  /*0390*/  FFMA R26, R15, R14, R26 ;  /* 0x0000000e0f1a7223 */ /* 0x010fc6000000001a */
[----:B------:R-:W2:Y:S04]  /*03a0*/  LDG.E R15, desc[UR4][R6.64+-0x80] ;  /* 0xffff8004060f7981 */ /* 0x000ea8000c1e1900 */
[----:B------:R-:W4:Y:S01]  /*03b0*/  LDG.E R14, desc[UR4][R4.64] ;  /* 0x00000004040e7981 */ /* 0x000f22000c1e1900 */
[----:B-----5:R-:W-:-:S03]  /*03c0*/  FFMA R18, R21, R18, R26 ;  /* 0x0000001215127223 */ /* 0x020fc6000000001a */
[----:B------:R-:W5:Y:S04]  /*03d0*/  LDG.E R21, desc[UR4][R6.64+0x80] ;  /* 0x0000800406157981 */ /* 0x000f68000c1e1900 */
[----:B------:R-:W5:Y:S01]  /*03e0*/  LDG.E R26, desc[UR4][R4.64+0x380] ;  /* 0x00038004041a7981 */ /* 0x000f62000c1e1900 */
[----:B------:R-:W-:-:S03]  /*03f0*/  FFMA R20, R23, R20, R18 ;  /* 0x0000001417147223 */ /* 0x000fc60000000012 */
[----:B------:R-:W5:Y:S04]  /*0400*/  LDG.E R18, desc[UR4][R4.64+0x80] ;  /* 0x0000800404127981 */ /* 0x000f68000c1e1900 */
[----:B------:R-:W5:Y:S01]  /*0410*/  LDG.E R23, desc[UR4][R4.64+0x100] ;  /* 0x0001000404177981 */ /* 0x000f62000c1e1900 */
[----:B------:R-:W-:-:S03]  /*0420*/  FFMA R24, R25, R24, R20 ;  /* 0x0000001819187223 */ /* 0x000fc60000000014 */
[----:B------:R-:W5:Y:S04]  /*0430*/  LDG.E R20, desc[UR4][R6.64+0x100] ;  /* 0x0001000406147981 */ /* 0x000f68000c1e1900 */
[----:B------:R-:W5:Y:S01]  /*0440*/  LDG.E R25, desc[UR4][R4.64+0x280] ;  /* 0x0002800404197981 */ /* 0x000f62000c1e1900 */
[----:B---3--:R-:W-:-:S03]  /*0450*/  FFMA R24, R19, R16, R24 ;  /* 0x0000001013187223 */ /* 0x008fc60000000018 */
[----:B------:R-:W3:Y:S01]  /*0460*/  LDG.E R19, desc[UR4][R4.64+0x180] ;  /* 0x0001800404137981 */ /* 0x000ee2000c1e1900 */
[----:B--2---:R-:W-:-:S03]  /*0470*/  FFMA R24, R15, R12, R24 ;  /* 0x0000000c0f187223 */ /* 0x004fc60000000018 */
[----:B------:R-:W3:Y:S04]  /*0480*/  LDG.E R16, desc[UR4][R6.64+0x180] ;  /* 0x0001800406107981 */ /* 0x000ee8000c1e1900 */
[----:B------:R-:W2:Y:S01]  /*0490*/  LDG.E R12, desc[UR4][R4.64+0x200] ;  /* 0x00020004040c7981 */ /* 0x000ea2000c1e1900 */
[----:B----4-:R-:W-:-:S03]  /*04a0*/  FFMA R28, R17, R14, R24 ;  /* 0x0000000e111c7223 */ /* 0x010fc60000000018 */
[----:B------:R-:W2:Y:S04]  /*04b0*/  LDG.E R15, desc[UR4][R6.64+0x200] ;  /* 0x00020004060f7981 */ /* 0x000ea8000c1e1900 */
[----:B------:R-:W4:Y:S04]  /*04c0*/  LDG.E R24, desc[UR4][R6.64+0x280] ;  /* 0x0002800406187981 */ /* 0x000f28000c1e1900 */
[----:B------:R0:W4:Y:S04]  /*04d0*/  LDG.E R17, desc[UR4][R4.64+0x300] ;  /* 0x0003000404117981 */ /* 0x000128000c1e1900 */
[----:B------:R-:W4:Y:S01]  /*04e0*/  LDG.E R14, desc[UR4][R6.64+0x300] ;  /* 0x00030004060e7981 */ /* 0x000f22000c1e1900 */
[----:B-----5:R-:W-:Y:S01]  /*04f0*/  FFMA R21, R21, R18, R28 ;  /* 0x0000001215157223 */ /* 0x020fe2000000001c */
[----:B------:R-:W-:-:S03]  /*0500*/  IADD3 R10, PT, PT, R10, 0x10, RZ ;  /* 0x000000100a0a7810 */ /* 0x000fc60007ffe0ff */
[----:B------:R-:W-:Y:S01]  /*0510*/  FFMA R21, R20, R23, R21 ;  /* 0x0000001714157223 */ /* 0x000fe20000000015 */
[----:B------:R-:W-:Y:S02]  /*0520*/  ISETP.NE.AND P1, PT, R10, RZ, PT ;  /* 0x000000ff0a00720c */ /* 0x000fe40003f25270 */
[----:B0-----:R-:W-:Y:S02]  /*0530*/  IADD3 R4, P2, PT, R4, 0x800, RZ ;  /* 0x0000080004047810 */ /* 0x001fe40007f5e0ff */
[----:B------:R-:W-:Y:S02]  /*0540*/  IADD3 R11, PT, PT, R11, 0x200, RZ ;  /* 0x000002000b0b7810 */ /* 0x000fe40007ffe0ff */
[----:B------:R-:W-:Y:S02]  /*0550*/  IADD3.X R5, PT, PT, RZ, R5, RZ, P2, !PT ;  /* 0x00000005ff057210 */ /* 0x000fe400017fe4ff */
[----:B------:R-:W-:Y:S01]  /*0560*/  IADD3 R13, PT, PT, R13, 0x200, RZ ;  /* 0x000002000d0d7810 */ /* 0x000fe20007ffe0ff */
[----:B---3--:R-:W-:-:S04]  /*0570*/  FFMA R16, R16, R19, R21 ;  /* 0x0000001310107223 */ /* 0x008fc80000000015 */
[----:B--2---:R-:W-:-:S04]  /*0580*/  FFMA R15, R15, R12, R16 ;  /* 0x0000000c0f0f7223 */ /* 0x004fc80000000010 */
[----:B----4-:R-:W-:-:S04]  /*0590*/  FFMA R15, R24, R25, R15 ;  /* 0x00000019180f7223 */ /* 0x010fc8000000000f */
[----:B------:R-:W-:-:S04]  /*05a0*/  FFMA R14, R14, R17, R15 ;  /* 0x000000110e0e7223 */ /* 0x000fc8000000000f */
[----:B------:R-:W-:Y:S01]  /*05b0*/  FFMA R12, R27, R26, R14 ;  /* 0x0000001a1b0c7223 */ /* 0x000fe2000000000e */
[----:B------:R-:W-:Y:S06]  /*05c0*/  @P1 BRA `(.L_x_19) ;  /* 0xfffffffc00201947 */ /* 0x000fec000383ffff */
.L_x_18:
[----:B------:R-:W-:Y:S05]  /*05d0*/  BSYNC.RECONVERGENT B1 ;  /* 0x0000000000017941 */ /* 0x000fea0003800200 */
.L_x_17:
[----:B------:R-:W-:Y:S05]  /*05e0*/  @!P0 BRA `(.L_x_16) ;  /* 0x0000000400408947 */ /* 0x000fea0003800000 */
[----:B------:R-:W-:Y:S01]  /*05f0*/  ISETP.GE.U32.AND P0, PT, R22, 0x8, PT ;  /* 0x000000081600780c */ /* 0x000fe20003f06070 */
[----:B------:R-:W-:Y:S01]  /*0600*/  BSSY.RECONVERGENT B1, `(.L_x_20) ;  /* 0x0000022000017945 */ /* 0x000fe20003800200 */
[----:B------:R-:W-:-:S04]  /*0610*/  LOP3.LUT R21, R8, 0x7, RZ, 0xc0, !PT ;  /* 0x0000000708157812 */ /* 0x000fc800078ec0ff */
[----:B------:R-:W-:-:S07]  /*0620*/  ISETP.NE.AND P1, PT, R21, RZ, PT ;  /* 0x000000ff1500720c */ /* 0x000fce0003f25270 */
[----:B------:R-:W-:Y:S06]  /*0630*/  @!P0 BRA `(.L_x_21) ;  /* 0x0000000000788947 */ /* 0x000fec0003800000 */
[----:B------:R-:W0:Y:S01]  /*0640*/  LDC.64 R4, c[0x0][0x380] ;  /* 0x0000e000ff047b82 */ /* 0x000e220000000a00 */
[----:B------:R-:W-:-:S07]  /*0650*/  IMAD R7, R0, UR6, R11 ;  /* 0x0000000600077c24 */ /* 0x000fce000f8e020b */
[----:B------:R-:W1:Y:S01]  /*0660*/  LDC.64 R2, c[0x0][0x388] ;  /* 0x0000e200ff027b82 */ /* 0x000e620000000a00 */
[----:B0-----:R-:W-:-:S05]  /*0670*/  IMAD.WIDE R4, R7, 0x4, R4 ;  /* 0x0000000407047825 */ /* 0x001fca00078e0204 */
[----:B------:R-:W2:Y:S01]  /*0680*/  LDG.E R17, desc[UR4][R4.64] ;  /* 0x0000000404117981 */ /* 0x000ea2000c1e1900 */
[----:B-1----:R-:W-:-:S03]  /*0690*/  IMAD.WIDE.U32 R2, R11, 0x4, R2 ;  /* 0x000000040b027825 */ /* 0x002fc600078e0002 */
[----:B------:R-:W3:Y:S04]  /*06a0*/  LDG.E R20, desc[UR4][R4.64+0x80] ;  /* 0x0000800404147981 */ /* 0x000ee8000c1e1900 */
[----:B------:R-:W2:Y:S04]  /*06b0*/  LDG.E R18, desc[UR4][R2.64] ;  /* 0x0000000402127981 */ /* 0x000ea8000c1e1900 */
        /* <DEDUP_REMOVED lines=12> */
[----:B------:R-:W5:Y:S01]  /*0780*/  LDG.E R26, desc[UR4][R2.64+0x380] ;  /* 0x00038004021a7981 */ /* 0x000f62000c1e1900 */
[----:B------:R-:W-:Y:S01]  /*0790*/  IADD3 R11, PT, PT, R11, 0x100, RZ ;  /* 0x000001000b0b7810 */ /* 0x000fe20007ffe0ff */
[----:B--2---:R-:W-:-:S04]  /*07a0*/  FFMA R17, R17, R18, R12 ;  /* 0x0000001211117223 */ /* 0x004fc8000000000c */
[----:B---3--:R-:W-:-:S04]  /*07b0*/  FFMA R17, R20, R19, R17 ;  /* 0x0000001314117223 */ /* 0x008fc80000000011 */
[----:B----4-:R-:W-:-:S04]  /*07c0*/  FFMA R17, R22, R23, R17 ;  /* 0x0000001716117223 */ /* 0x010fc80000000011 */
[----:B-----5:R-:W-:-:S04]  /*07d0*/  FFMA R24, R24, R25, R17 ;  /* 0x0000001918187223 */ /* 0x020fc80000000011 */
[----:B------:R-:W-:-:S04]  /*07e0*/  FFMA R15, R15, R16, R24 ;  /* 0x000000100f0f7223 */ /* 0x000fc80000000018 */
[----:B------:R-:W-:-:S04]  /*07f0*/  FFMA R13, R10, R13, R15 ;  /* 0x0000000d0a0d7223 */ /* 0x000fc8000000000f */
[----:B------:R-:W-:-:S04]  /*0800*/  FFMA R7, R6, R7, R13 ;  /* 0x0000000706077223 */ /* 0x000fc8000000000d */
[----:B------:R-:W-:-:S07]  /*0810*/  FFMA R12, R14, R26, R7 ;  /* 0x0000001a0e0c7223 */ /* 0x000fce0000000007 */
.L_x_21:
[----:B------:R-:W-:Y:S05]  /*0820*/  BSYNC.RECONVERGENT B1 ;  /* 0x0000000000017941 */ /* 0x000fea0003800200 */
.L_x_20:
        /* <DEDUP_REMOVED lines=18> */
[----:B------:R-:W5:Y:S01]  /*0950*/  LDG.E R16, desc[UR4][R4.64+0x180] ;  /* 0x0001800404107981 */ /* 0x000f62000c1e1900 */
[----:B------:R-:W-:Y:S01]  /*0960*/  IADD3 R11, PT, PT, R11, 0x80, RZ ;  /* 0x000000800b0b7810 */ /* 0x000fe20007ffe0ff */
[----:B--2---:R-:W-:-:S04]  /*0970*/  FFMA R6, R7, R6, R12 ;  /* 0x0000000607067223 */ /* 0x004fc8000000000c */
[----:B---3--:R-:W-:-:S04]  /*0980*/  FFMA R6, R13, R10, R6 ;  /* 0x0000000a0d067223 */ /* 0x008fc80000000006 */
[----:B----4-:R-:W-:-:S04]  /*0990*/  FFMA R6, R15, R14, R6 ;  /* 0x0000000e0f067223 */ /* 0x010fc80000000006 */
[----:B-----5:R-:W-:-:S07]  /*09a0*/  FFMA R12, R17, R16, R6 ;  /* 0x00000010110c7223 */ /* 0x020fce0000000006 */
.L_x_23:
[----:B------:R-:W-:Y:S05]  /*09b0*/  BSYNC.RECONVERGENT B1 ;  /* 0x0000000000017941 */ /* 0x000fea0003800200 */
.L_x_22:
[----:B------:R-:W-:Y:S05]  /*09c0*/  @!P1 BRA `(.L_x_16) ;  /* 0x0000000000489947 */ /* 0x000fea0003800000 */
[----:B------:R-:W0:Y:S01]  /*09d0*/  LDC.64 R4, c[0x0][0x388] ;  /* 0x0000e200ff047b82 */ /* 0x000e220000000a00 */
[----:B------:R-:W-:-:S07]  /*09e0*/  IADD3 R8, PT, PT, -R8, RZ, RZ ;  /* 0x000000ff08087210 */ /* 0x000fce0007ffe1ff */
[----:B------:R-:W1:Y:S01]  /*09f0*/  LDC.64 R2, c[0x0][0x380] ;  /* 0x0000e000ff027b82 */ /* 0x000e620000000a00 */
[----:B0-----:R-:W-:-:S04]  /*0a00*/  IMAD.WIDE.U32 R4, R11, 0x4, R4 ;  /* 0x000000040b047825 */ /* 0x001fc800078e0004 */
[----:B------:R-:W-:Y:S01]  /*0a10*/  IMAD R11, R0, UR6, R11 ;  /* 0x00000006000b7c24 */ /* 0x000fe2000f8e020b */
[----:B------:R-:W-:Y:S02]  /*0a20*/  MOV R10, R4 ;  /* 0x00000004000a7202 */ /* 0x000fe40000000f00 */
[----:B------:R-:W-:-:S07]  /*0a30*/  MOV R7, R5 ;  /* 0x0000000500077202 */ /* 0x000fce0000000f00 */
.L_x_24:
[----:B-1----:R-:W-:Y:S01]  /*0a40*/  IMAD.WIDE R4, R11, 0x4, R2 ;  /* 0x000000040b047825 */ /* 0x002fe200078e0202 */
[----:B------:R-:W-:-:S05]  /*0a50*/  MOV R6, R10 ;  /* 0x0000000a00067202 */ /* 0x000fca0000000f00 */
[----:B------:R-:W2:Y:S04]  /*0a60*/  LDG.E R5, desc[UR4][R4.64] ;  /* 0x0000000404057981 */ /* 0x000ea8000c1e1900 */
[----:B------:R0:W2:Y:S01]  /*0a70*/  LDG.E R6, desc[UR4][R6.64] ;  /* 0x0000000406067981 */ /* 0x0000a2000c1e1900 */
[----:B------:R-:W-:Y:S02]  /*0a80*/  IADD3 R8, PT, PT, R8, 0x1, RZ ;  /* 0x0000000108087810 */ /* 0x000fe40007ffe0ff */
[----:B------:R-:W-:Y:S02]  /*0a90*/  IADD3 R10, P1, PT, R10, 0x80, RZ ;  /* 0x000000800a0a7810 */ /* 0x000fe40007f3e0ff */
[----:B------:R-:W-:Y:S02]  /*0aa0*/  ISETP.NE.AND P0, PT, R8, RZ, PT ;  /* 0x000000ff0800720c */ /* 0x000fe40003f05270 */
[----:B------:R-:W-:-:S02]  /*0ab0*/  IADD3 R11, PT, PT, R11, 0x20, RZ ;  /* 0x000000200b0b7810 */ /* 0x000fc40007ffe0ff */
[----:B0-----:R-:W-:Y:S01]  /*0ac0*/  IADD3.X R7, PT, PT, RZ, R7, RZ, P1, !PT ;  /* 0x00000007ff077210 */ /* 0x001fe20000ffe4ff */
[----:B--2---:R-:W-:-:S08]  /*0ad0*/  FFMA R12, R5, R6, R12 ;  /* 0x00000006050c7223 */ /* 0x004fd0000000000c */
[----:B------:R-:W-:Y:S05]  /*0ae0*/  @P0 BRA `(.L_x_24) ;  /* 0xfffffffc00d40947 */ /* 0x000fea000383ffff */
.L_x_16:
[----:B------:R-:W-:Y:S05]  /*0af0*/  BSYNC.RECONVERGENT B0 ;  /* 0x0000000000007941 */ /* 0x000fea0003800200 */
.L_x_15:
        /* <DEDUP_REMOVED lines=16> */
.L_x_25:
        /* <DEDUP_REMOVED lines=16> */
.L_x_28:


//--------------------- .nv.shared.reserved.0     --------------------------
	.section	.nv.shared.reserved.0,"aw",@nobits
	.weak		__nv_reservedSMEM_offset_0_alias
	.size		__nv_reservedSMEM_offset_0_alias, 0, 64
	.other		__nv_reservedSMEM_offset_0_alias,@"STO_CUDA_RESERVED_SHARED STV_DEFAULT"
__nv_reservedSMEM_offset_0_alias:
	.zero		0
	.zero		64


//--------------------- .nv.constant0._Z8Sgemv_v2PfS_S_ii --------------------------
	.section	.nv.constant0._Z8Sgemv_v2PfS_S_ii,"a",@progbits
	.sectionflags	@""
	.align	4
.nv.constant0._Z8Sgemv_v2PfS_S_ii:
	.zero		928


//--------------------- .nv.constant0._Z8Sgemv_v1PfS_S_ii --------------------------
	.section	.nv.constant0._Z8Sgemv_v1PfS_S_ii,"a",@progbits
	.sectionflags	@""
	.align	4
.nv.constant0._Z8Sgemv_v1PfS_S_ii:
	.zero		928


//--------------------- .nv.constant0._Z8Sgemv_v0PfS_S_ii --------------------------
	.section	.nv.constant0._Z8Sgemv_v0PfS_S_ii,"a",@progbits
	.sectionflags	@""
	.align	4
.nv.constant0._Z8Sgemv_v0PfS_S_ii:
	.zero		928


//--------------------- SYMBOLS --------------------------

	.type		.nv.reservedSmem.offset0,@object
	.size		.nv.reservedSmem.offset0,0x4
